//
// Generated by NVIDIA NVVM Compiler
//
// Compiler Build ID: CL-36424714
// Cuda compilation tools, release 13.0, V13.0.88
// Based on NVVM 20.0.0
//

.version 9.0
.target sm_100
.address_size 64

	// .globl	_Z16ScalarProdKernelPjS_S_ii
.extern .func  (.param .b32 func_retval0) vprintf
(
	.param .b64 vprintf_param_0,
	.param .b64 vprintf_param_1
)
;
// accumResult has been demoted
.global .align 1 .b8 $str[16] = {116, 37, 100, 58, 32, 119, 114, 105, 116, 101, 32, 37, 117, 32, 10};
.global .align 1 .b8 $str$1[55] = {45, 45, 45, 45, 45, 45, 45, 45, 45, 45, 45, 45, 45, 45, 45, 45, 45, 45, 45, 45, 45, 45, 45, 45, 45, 45, 45, 45, 45, 45, 45, 45, 45, 45, 45, 45, 45, 45, 45, 45, 45, 45, 45, 45, 45, 45, 45, 45, 45, 45, 45, 45, 45, 10};
.global .align 1 .b8 $str$2[12] = {115, 116, 114, 105, 100, 101, 58, 32, 37, 100, 10};
.global .align 1 .b8 $str$3[30] = {116, 37, 100, 58, 32, 114, 101, 97, 100, 47, 119, 114, 105, 116, 101, 32, 37, 117, 44, 32, 114, 101, 97, 100, 32, 37, 117, 32, 10};

.visible .entry _Z16ScalarProdKernelPjS_S_ii(
	.param .u64 .ptr .align 1 _Z16ScalarProdKernelPjS_S_ii_param_0,
	.param .u64 .ptr .align 1 _Z16ScalarProdKernelPjS_S_ii_param_1,
	.param .u64 .ptr .align 1 _Z16ScalarProdKernelPjS_S_ii_param_2,
	.param .u32 _Z16ScalarProdKernelPjS_S_ii_param_3,
	.param .u32 _Z16ScalarProdKernelPjS_S_ii_param_4
)
{
	.local .align 8 .b8 	__local_depot0[16];
	.reg .b64 	%SP;
	.reg .b64 	%SPL;
	.reg .pred 	%p<35>;
	.reg .b32 	%r<301>;
	.reg .b64 	%rd<82>;
	// demoted variable
	.shared .align 4 .b8 accumResult[512];
	mov.u64 	%SPL, __local_depot0;
	cvta.local.u64 	%SP, %SPL;
	ld.param.u64 	%rd7, [_Z16ScalarProdKernelPjS_S_ii_param_0];
	ld.param.u64 	%rd8, [_Z16ScalarProdKernelPjS_S_ii_param_1];
	ld.param.u64 	%rd9, [_Z16ScalarProdKernelPjS_S_ii_param_2];
	ld.param.u32 	%r64, [_Z16ScalarProdKernelPjS_S_ii_param_3];
	ld.param.u32 	%r65, [_Z16ScalarProdKernelPjS_S_ii_param_4];
	cvta.to.global.u64 	%rd1, %rd9;
	cvta.to.global.u64 	%rd2, %rd8;
	add.u64 	%rd3, %SPL, 0;
	mov.u32 	%r279, %ctaid.x;
	setp.ge.s32 	%p1, %r279, %r64;
	@%p1 bra 	$L__BB0_54;
	mov.u32 	%r2, %tid.x;
	mov.u32 	%r3, %ntid.x;
	add.s32 	%r4, %r3, -1;
	mov.u32 	%r5, %nctaid.x;
	mul.lo.s32 	%r67, %r65, %r279;
	add.s32 	%r6, %r67, %r65;
	mul.lo.s32 	%r7, %r5, %r65;
	add.s32 	%r68, %r2, %r67;
	add.s32 	%r8, %r68, 128;
	not.b32 	%r10, %r67;
	cvta.to.global.u64 	%rd4, %rd7;
	mov.b32 	%r278, 0;
$L__BB0_2:
	setp.gt.u32 	%p2, %r2, 127;
	@%p2 bra 	$L__BB0_19;
	mul.lo.s32 	%r13, %r279, %r65;
	mov.b32 	%r280, 0;
	mul.lo.s32 	%r72, %r7, %r278;
	add.s32 	%r73, %r8, %r72;
	add.s32 	%r75, %r6, %r72;
	mov.u32 	%r281, %r2;
$L__BB0_4:
	mul.lo.s32 	%r71, %r3, %r280;
	add.s32 	%r74, %r73, %r71;
	max.s32 	%r16, %r75, %r74;
	add.s32 	%r76, %r2, %r72;
	add.s32 	%r17, %r76, %r71;
	sub.s32 	%r77, %r10, %r17;
	add.s32 	%r18, %r16, %r77;
	shr.u32 	%r78, %r18, 7;
	add.s32 	%r19, %r78, 1;
	and.b32  	%r20, %r19, 7;
	and.b32  	%r21, %r19, 15;
	add.s32 	%r286, %r281, %r13;
	setp.ge.s32 	%p3, %r281, %r65;
	mov.b32 	%r294, 0;
	@%p3 bra 	$L__BB0_18;
	setp.lt.u32 	%p4, %r18, 1920;
	mov.b32 	%r294, 0;
	@%p4 bra 	$L__BB0_8;
	add.s32 	%r82, %r10, %r16;
	sub.s32 	%r83, %r82, %r17;
	shr.u32 	%r84, %r83, 7;
	add.s32 	%r85, %r84, 1;
	and.b32  	%r86, %r85, 67108848;
	neg.s32 	%r282, %r86;
	mov.b32 	%r294, 0;
$L__BB0_7:
	.pragma "nounroll";
	mul.wide.s32 	%rd11, %r286, 4;
	add.s64 	%rd12, %rd2, %rd11;
	ld.global.u32 	%r87, [%rd12];
	add.s64 	%rd13, %rd1, %rd11;
	ld.global.u32 	%r88, [%rd13];
	mad.lo.s32 	%r89, %r88, %r87, %r294;
	ld.global.u32 	%r90, [%rd12+512];
	ld.global.u32 	%r91, [%rd13+512];
	mad.lo.s32 	%r92, %r91, %r90, %r89;
	ld.global.u32 	%r93, [%rd12+1024];
	ld.global.u32 	%r94, [%rd13+1024];
	mad.lo.s32 	%r95, %r94, %r93, %r92;
	ld.global.u32 	%r96, [%rd12+1536];
	ld.global.u32 	%r97, [%rd13+1536];
	mad.lo.s32 	%r98, %r97, %r96, %r95;
	ld.global.u32 	%r99, [%rd12+2048];
	ld.global.u32 	%r100, [%rd13+2048];
	mad.lo.s32 	%r101, %r100, %r99, %r98;
	ld.global.u32 	%r102, [%rd12+2560];
	ld.global.u32 	%r103, [%rd13+2560];
	mad.lo.s32 	%r104, %r103, %r102, %r101;
	ld.global.u32 	%r105, [%rd12+3072];
	ld.global.u32 	%r106, [%rd13+3072];
	mad.lo.s32 	%r107, %r106, %r105, %r104;
	ld.global.u32 	%r108, [%rd12+3584];
	ld.global.u32 	%r109, [%rd13+3584];
	mad.lo.s32 	%r110, %r109, %r108, %r107;
	ld.global.u32 	%r111, [%rd12+4096];
	ld.global.u32 	%r112, [%rd13+4096];
	mad.lo.s32 	%r113, %r112, %r111, %r110;
	ld.global.u32 	%r114, [%rd12+4608];
	ld.global.u32 	%r115, [%rd13+4608];
	mad.lo.s32 	%r116, %r115, %r114, %r113;
	ld.global.u32 	%r117, [%rd12+5120];
	ld.global.u32 	%r118, [%rd13+5120];
	mad.lo.s32 	%r119, %r118, %r117, %r116;
	ld.global.u32 	%r120, [%rd12+5632];
	ld.global.u32 	%r121, [%rd13+5632];
	mad.lo.s32 	%r122, %r121, %r120, %r119;
	ld.global.u32 	%r123, [%rd12+6144];
	ld.global.u32 	%r124, [%rd13+6144];
	mad.lo.s32 	%r125, %r124, %r123, %r122;
	ld.global.u32 	%r126, [%rd12+6656];
	ld.global.u32 	%r127, [%rd13+6656];
	mad.lo.s32 	%r128, %r127, %r126, %r125;
	ld.global.u32 	%r129, [%rd12+7168];
	ld.global.u32 	%r130, [%rd13+7168];
	mad.lo.s32 	%r131, %r130, %r129, %r128;
	ld.global.u32 	%r132, [%rd12+7680];
	ld.global.u32 	%r133, [%rd13+7680];
	mad.lo.s32 	%r294, %r133, %r132, %r131;
	add.s32 	%r286, %r286, 2048;
	add.s32 	%r282, %r282, 16;
	setp.ne.s32 	%p5, %r282, 0;
	@%p5 bra 	$L__BB0_7;
$L__BB0_8:
	setp.eq.s32 	%p6, %r21, 0;
	@%p6 bra 	$L__BB0_18;
	setp.lt.u32 	%p7, %r21, 8;
	@%p7 bra 	$L__BB0_11;
	mul.wide.s32 	%rd14, %r286, 4;
	add.s64 	%rd15, %rd2, %rd14;
	ld.global.u32 	%r135, [%rd15];
	add.s64 	%rd16, %rd1, %rd14;
	ld.global.u32 	%r136, [%rd16];
	mad.lo.s32 	%r137, %r136, %r135, %r294;
	ld.global.u32 	%r138, [%rd15+512];
	ld.global.u32 	%r139, [%rd16+512];
	mad.lo.s32 	%r140, %r139, %r138, %r137;
	ld.global.u32 	%r141, [%rd15+1024];
	ld.global.u32 	%r142, [%rd16+1024];
	mad.lo.s32 	%r143, %r142, %r141, %r140;
	ld.global.u32 	%r144, [%rd15+1536];
	ld.global.u32 	%r145, [%rd16+1536];
	mad.lo.s32 	%r146, %r145, %r144, %r143;
	ld.global.u32 	%r147, [%rd15+2048];
	ld.global.u32 	%r148, [%rd16+2048];
	mad.lo.s32 	%r149, %r148, %r147, %r146;
	ld.global.u32 	%r150, [%rd15+2560];
	ld.global.u32 	%r151, [%rd16+2560];
	mad.lo.s32 	%r152, %r151, %r150, %r149;
	ld.global.u32 	%r153, [%rd15+3072];
	ld.global.u32 	%r154, [%rd16+3072];
	mad.lo.s32 	%r155, %r154, %r153, %r152;
	ld.global.u32 	%r156, [%rd15+3584];
	ld.global.u32 	%r157, [%rd16+3584];
	mad.lo.s32 	%r294, %r157, %r156, %r155;
	add.s32 	%r286, %r286, 1024;
$L__BB0_11:
	setp.eq.s32 	%p8, %r20, 0;
	@%p8 bra 	$L__BB0_18;
	and.b32  	%r38, %r19, 3;
	setp.lt.u32 	%p9, %r20, 4;
	@%p9 bra 	$L__BB0_14;
	mul.wide.s32 	%rd17, %r286, 4;
	add.s64 	%rd18, %rd2, %rd17;
	ld.global.u32 	%r159, [%rd18];
	add.s64 	%rd19, %rd1, %rd17;
	ld.global.u32 	%r160, [%rd19];
	mad.lo.s32 	%r161, %r160, %r159, %r294;
	ld.global.u32 	%r162, [%rd18+512];
	ld.global.u32 	%r163, [%rd19+512];
	mad.lo.s32 	%r164, %r163, %r162, %r161;
	ld.global.u32 	%r165, [%rd18+1024];
	ld.global.u32 	%r166, [%rd19+1024];
	mad.lo.s32 	%r167, %r166, %r165, %r164;
	ld.global.u32 	%r168, [%rd18+1536];
	ld.global.u32 	%r169, [%rd19+1536];
	mad.lo.s32 	%r294, %r169, %r168, %r167;
	add.s32 	%r286, %r286, 512;
$L__BB0_14:
	setp.eq.s32 	%p10, %r38, 0;
	@%p10 bra 	$L__BB0_18;
	mul.wide.s32 	%rd20, %r286, 4;
	add.s64 	%rd5, %rd2, %rd20;
	ld.global.u32 	%r170, [%rd5];
	add.s64 	%rd6, %rd1, %rd20;
	ld.global.u32 	%r171, [%rd6];
	mad.lo.s32 	%r294, %r171, %r170, %r294;
	setp.eq.s32 	%p11, %r38, 1;
	@%p11 bra 	$L__BB0_18;
	ld.global.u32 	%r172, [%rd5+512];
	ld.global.u32 	%r173, [%rd6+512];
	mad.lo.s32 	%r294, %r173, %r172, %r294;
	setp.eq.s32 	%p12, %r38, 2;
	@%p12 bra 	$L__BB0_18;
	ld.global.u32 	%r174, [%rd5+1024];
	ld.global.u32 	%r175, [%rd6+1024];
	mad.lo.s32 	%r294, %r175, %r174, %r294;
$L__BB0_18:
	shl.b32 	%r176, %r281, 2;
	mov.u32 	%r177, accumResult;
	add.s32 	%r178, %r177, %r176;
	st.shared.u32 	[%r178], %r294;
	st.local.v2.u32 	[%rd3], {%r2, %r281};
	mov.u64 	%rd21, $str;
	cvta.global.u64 	%rd22, %rd21;
	add.u64 	%rd23, %SP, 0;
	{ // callseq 0, 0
	.param .b64 param0;
	st.param.b64 	[param0], %rd22;
	.param .b64 param1;
	st.param.b64 	[param1], %rd23;
	.param .b32 retval0;
	call.uni (retval0), 
	vprintf, 
	(
	param0, 
	param1
	);
	ld.param.b32 	%r179, [retval0];
	} // callseq 0
	add.s32 	%r281, %r281, %r3;
	setp.lt.u32 	%p13, %r281, 128;
	add.s32 	%r280, %r280, 1;
	@%p13 bra 	$L__BB0_4;
$L__BB0_19:
	setp.ne.s32 	%p14, %r2, %r4;
	@%p14 bra 	$L__BB0_21;
	mov.u64 	%rd24, $str$1;
	cvta.global.u64 	%rd25, %rd24;
	{ // callseq 1, 0
	.param .b64 param0;
	st.param.b64 	[param0], %rd25;
	.param .b64 param1;
	st.param.b64 	[param1], 0;
	.param .b32 retval0;
	call.uni (retval0), 
	vprintf, 
	(
	param0, 
	param1
	);
	ld.param.b32 	%r181, [retval0];
	} // callseq 1
$L__BB0_21:
	setp.gt.u32 	%p15, %r2, 63;
	mov.b32 	%r183, 64;
	st.local.u32 	[%rd3], %r183;
	mov.u64 	%rd26, $str$2;
	cvta.global.u64 	%rd27, %rd26;
	add.u64 	%rd28, %SP, 0;
	{ // callseq 2, 0
	.param .b64 param0;
	st.param.b64 	[param0], %rd27;
	.param .b64 param1;
	st.param.b64 	[param1], %rd28;
	.param .b32 retval0;
	call.uni (retval0), 
	vprintf, 
	(
	param0, 
	param1
	);
	ld.param.b32 	%r184, [retval0];
	} // callseq 2
	bar.sync 	0;
	@%p15 bra 	$L__BB0_24;
	mov.u32 	%r295, %r2;
$L__BB0_23:
	add.s32 	%r186, %r295, 64;
	shl.b32 	%r187, %r295, 2;
	mov.u32 	%r188, accumResult;
	add.s32 	%r189, %r188, %r187;
	ld.shared.u32 	%r190, [%r189+256];
	ld.shared.u32 	%r191, [%r189];
	add.s32 	%r192, %r191, %r190;
	st.shared.u32 	[%r189], %r192;
	st.local.v2.u32 	[%rd3], {%r2, %r295};
	st.local.u32 	[%rd3+8], %r186;
	mov.u64 	%rd29, $str$3;
	cvta.global.u64 	%rd30, %rd29;
	{ // callseq 3, 0
	.param .b64 param0;
	st.param.b64 	[param0], %rd30;
	.param .b64 param1;
	st.param.b64 	[param1], %rd28;
	.param .b32 retval0;
	call.uni (retval0), 
	vprintf, 
	(
	param0, 
	param1
	);
	ld.param.b32 	%r193, [retval0];
	} // callseq 3
	add.s32 	%r295, %r295, %r3;
	setp.lt.u32 	%p16, %r295, 64;
	@%p16 bra 	$L__BB0_23;
$L__BB0_24:
	setp.ne.s32 	%p17, %r2, %r4;
	@%p17 bra 	$L__BB0_26;
	mov.u64 	%rd32, $str$1;
	cvta.global.u64 	%rd33, %rd32;
	{ // callseq 4, 0
	.param .b64 param0;
	st.param.b64 	[param0], %rd33;
	.param .b64 param1;
	st.param.b64 	[param1], 0;
	.param .b32 retval0;
	call.uni (retval0), 
	vprintf, 
	(
	param0, 
	param1
	);
	ld.param.b32 	%r195, [retval0];
	} // callseq 4
$L__BB0_26:
	setp.gt.u32 	%p18, %r2, 31;
	mov.b32 	%r197, 32;
	st.local.u32 	[%rd3], %r197;
	cvta.global.u64 	%rd35, %rd26;
	{ // callseq 5, 0
	.param .b64 param0;
	st.param.b64 	[param0], %rd35;
	.param .b64 param1;
	st.param.b64 	[param1], %rd28;
	.param .b32 retval0;
	call.uni (retval0), 
	vprintf, 
	(
	param0, 
	param1
	);
	ld.param.b32 	%r198, [retval0];
	} // callseq 5
	bar.sync 	0;
	@%p18 bra 	$L__BB0_29;
	mov.u32 	%r296, %r2;
$L__BB0_28:
	add.s32 	%r200, %r296, 32;
	shl.b32 	%r201, %r296, 2;
	mov.u32 	%r202, accumResult;
	add.s32 	%r203, %r202, %r201;
	ld.shared.u32 	%r204, [%r203+128];
	ld.shared.u32 	%r205, [%r203];
	add.s32 	%r206, %r205, %r204;
	st.shared.u32 	[%r203], %r206;
	st.local.v2.u32 	[%rd3], {%r2, %r296};
	st.local.u32 	[%rd3+8], %r200;
	mov.u64 	%rd37, $str$3;
	cvta.global.u64 	%rd38, %rd37;
	{ // callseq 6, 0
	.param .b64 param0;
	st.param.b64 	[param0], %rd38;
	.param .b64 param1;
	st.param.b64 	[param1], %rd28;
	.param .b32 retval0;
	call.uni (retval0), 
	vprintf, 
	(
	param0, 
	param1
	);
	ld.param.b32 	%r207, [retval0];
	} // callseq 6
	add.s32 	%r296, %r296, %r3;
	setp.lt.u32 	%p19, %r296, 32;
	@%p19 bra 	$L__BB0_28;
$L__BB0_29:
	setp.ne.s32 	%p20, %r2, %r4;
	@%p20 bra 	$L__BB0_31;
	mov.u64 	%rd40, $str$1;
	cvta.global.u64 	%rd41, %rd40;
	{ // callseq 7, 0
	.param .b64 param0;
	st.param.b64 	[param0], %rd41;
	.param .b64 param1;
	st.param.b64 	[param1], 0;
	.param .b32 retval0;
	call.uni (retval0), 
	vprintf, 
	(
	param0, 
	param1
	);
	ld.param.b32 	%r209, [retval0];
	} // callseq 7
$L__BB0_31:
	setp.gt.u32 	%p21, %r2, 15;
	mov.b32 	%r211, 16;
	st.local.u32 	[%rd3], %r211;
	cvta.global.u64 	%rd43, %rd26;
	{ // callseq 8, 0
	.param .b64 param0;
	st.param.b64 	[param0], %rd43;
	.param .b64 param1;
	st.param.b64 	[param1], %rd28;
	.param .b32 retval0;
	call.uni (retval0), 
	vprintf, 
	(
	param0, 
	param1
	);
	ld.param.b32 	%r212, [retval0];
	} // callseq 8
	bar.sync 	0;
	@%p21 bra 	$L__BB0_34;
	mov.u32 	%r297, %r2;
$L__BB0_33:
	add.s32 	%r214, %r297, 16;
	shl.b32 	%r215, %r297, 2;
	mov.u32 	%r216, accumResult;
	add.s32 	%r217, %r216, %r215;
	ld.shared.u32 	%r218, [%r217+64];
	ld.shared.u32 	%r219, [%r217];
	add.s32 	%r220, %r219, %r218;
	st.shared.u32 	[%r217], %r220;
	st.local.v2.u32 	[%rd3], {%r2, %r297};
	st.local.u32 	[%rd3+8], %r214;
	mov.u64 	%rd45, $str$3;
	cvta.global.u64 	%rd46, %rd45;
	{ // callseq 9, 0
	.param .b64 param0;
	st.param.b64 	[param0], %rd46;
	.param .b64 param1;
	st.param.b64 	[param1], %rd28;
	.param .b32 retval0;
	call.uni (retval0), 
	vprintf, 
	(
	param0, 
	param1
	);
	ld.param.b32 	%r221, [retval0];
	} // callseq 9
	add.s32 	%r297, %r297, %r3;
	setp.lt.u32 	%p22, %r297, 16;
	@%p22 bra 	$L__BB0_33;
$L__BB0_34:
	setp.ne.s32 	%p23, %r2, %r4;
	@%p23 bra 	$L__BB0_36;
	mov.u64 	%rd48, $str$1;
	cvta.global.u64 	%rd49, %rd48;
	{ // callseq 10, 0
	.param .b64 param0;
	st.param.b64 	[param0], %rd49;
	.param .b64 param1;
	st.param.b64 	[param1], 0;
	.param .b32 retval0;
	call.uni (retval0), 
	vprintf, 
	(
	param0, 
	param1
	);
	ld.param.b32 	%r223, [retval0];
	} // callseq 10
$L__BB0_36:
	setp.gt.u32 	%p24, %r2, 7;
	mov.b32 	%r225, 8;
	st.local.u32 	[%rd3], %r225;
	cvta.global.u64 	%rd51, %rd26;
	{ // callseq 11, 0
	.param .b64 param0;
	st.param.b64 	[param0], %rd51;
	.param .b64 param1;
	st.param.b64 	[param1], %rd28;
	.param .b32 retval0;
	call.uni (retval0), 
	vprintf, 
	(
	param0, 
	param1
	);
	ld.param.b32 	%r226, [retval0];
	} // callseq 11
	bar.sync 	0;
	@%p24 bra 	$L__BB0_39;
	mov.u32 	%r298, %r2;
$L__BB0_38:
	add.s32 	%r228, %r298, 8;
	shl.b32 	%r229, %r298, 2;
	mov.u32 	%r230, accumResult;
	add.s32 	%r231, %r230, %r229;
	ld.shared.u32 	%r232, [%r231+32];
	ld.shared.u32 	%r233, [%r231];
	add.s32 	%r234, %r233, %r232;
	st.shared.u32 	[%r231], %r234;
	st.local.v2.u32 	[%rd3], {%r2, %r298};
	st.local.u32 	[%rd3+8], %r228;
	mov.u64 	%rd53, $str$3;
	cvta.global.u64 	%rd54, %rd53;
	{ // callseq 12, 0
	.param .b64 param0;
	st.param.b64 	[param0], %rd54;
	.param .b64 param1;
	st.param.b64 	[param1], %rd28;
	.param .b32 retval0;
	call.uni (retval0), 
	vprintf, 
	(
	param0, 
	param1
	);
	ld.param.b32 	%r235, [retval0];
	} // callseq 12
	add.s32 	%r298, %r298, %r3;
	setp.lt.u32 	%p25, %r298, 8;
	@%p25 bra 	$L__BB0_38;
$L__BB0_39:
	setp.ne.s32 	%p26, %r2, %r4;
	@%p26 bra 	$L__BB0_41;
	mov.u64 	%rd56, $str$1;
	cvta.global.u64 	%rd57, %rd56;
	{ // callseq 13, 0
	.param .b64 param0;
	st.param.b64 	[param0], %rd57;
	.param .b64 param1;
	st.param.b64 	[param1], 0;
	.param .b32 retval0;
	call.uni (retval0), 
	vprintf, 
	(
	param0, 
	param1
	);
	ld.param.b32 	%r237, [retval0];
	} // callseq 13
$L__BB0_41:
	setp.gt.u32 	%p27, %r2, 3;
	mov.b32 	%r239, 4;
	st.local.u32 	[%rd3], %r239;
	cvta.global.u64 	%rd59, %rd26;
	{ // callseq 14, 0
	.param .b64 param0;
	st.param.b64 	[param0], %rd59;
	.param .b64 param1;
	st.param.b64 	[param1], %rd28;
	.param .b32 retval0;
	call.uni (retval0), 
	vprintf, 
	(
	param0, 
	param1
	);
	ld.param.b32 	%r240, [retval0];
	} // callseq 14
	bar.sync 	0;
	@%p27 bra 	$L__BB0_44;
	mov.u32 	%r299, %r2;
$L__BB0_43:
	add.s32 	%r242, %r299, 4;
	shl.b32 	%r243, %r299, 2;
	mov.u32 	%r244, accumResult;
	add.s32 	%r245, %r244, %r243;
	ld.shared.u32 	%r246, [%r245+16];
	ld.shared.u32 	%r247, [%r245];
	add.s32 	%r248, %r247, %r246;
	st.shared.u32 	[%r245], %r248;
	st.local.v2.u32 	[%rd3], {%r2, %r299};
	st.local.u32 	[%rd3+8], %r242;
	mov.u64 	%rd61, $str$3;
	cvta.global.u64 	%rd62, %rd61;
	{ // callseq 15, 0
	.param .b64 param0;
	st.param.b64 	[param0], %rd62;
	.param .b64 param1;
	st.param.b64 	[param1], %rd28;
	.param .b32 retval0;
	call.uni (retval0), 
	vprintf, 
	(
	param0, 
	param1
	);
	ld.param.b32 	%r249, [retval0];
	} // callseq 15
	add.s32 	%r299, %r299, %r3;
	setp.lt.u32 	%p28, %r299, 4;
	@%p28 bra 	$L__BB0_43;
$L__BB0_44:
	setp.ne.s32 	%p29, %r2, %r4;
	@%p29 bra 	$L__BB0_46;
	mov.u64 	%rd64, $str$1;
	cvta.global.u64 	%rd65, %rd64;
	{ // callseq 16, 0
	.param .b64 param0;
	st.param.b64 	[param0], %rd65;
	.param .b64 param1;
	st.param.b64 	[param1], 0;
	.param .b32 retval0;
	call.uni (retval0), 
	vprintf, 
	(
	param0, 
	param1
	);
	ld.param.b32 	%r251, [retval0];
	} // callseq 16
$L__BB0_46:
	setp.gt.u32 	%p30, %r2, 1;
	mov.b32 	%r253, 2;
	st.local.u32 	[%rd3], %r253;
	cvta.global.u64 	%rd67, %rd26;
	{ // callseq 17, 0
	.param .b64 param0;
	st.param.b64 	[param0], %rd67;
	.param .b64 param1;
	st.param.b64 	[param1], %rd28;
	.param .b32 retval0;
	call.uni (retval0), 
	vprintf, 
	(
	param0, 
	param1
	);
	ld.param.b32 	%r254, [retval0];
	} // callseq 17
	bar.sync 	0;
	@%p30 bra 	$L__BB0_49;
	mov.u32 	%r300, %r2;
$L__BB0_48:
	add.s32 	%r256, %r300, 2;
	shl.b32 	%r257, %r300, 2;
	mov.u32 	%r258, accumResult;
	add.s32 	%r259, %r258, %r257;
	ld.shared.u32 	%r260, [%r259+8];
	ld.shared.u32 	%r261, [%r259];
	add.s32 	%r262, %r261, %r260;
	st.shared.u32 	[%r259], %r262;
	st.local.v2.u32 	[%rd3], {%r2, %r300};
	st.local.u32 	[%rd3+8], %r256;
	mov.u64 	%rd69, $str$3;
	cvta.global.u64 	%rd70, %rd69;
	{ // callseq 18, 0
	.param .b64 param0;
	st.param.b64 	[param0], %rd70;
	.param .b64 param1;
	st.param.b64 	[param1], %rd28;
	.param .b32 retval0;
	call.uni (retval0), 
	vprintf, 
	(
	param0, 
	param1
	);
	ld.param.b32 	%r263, [retval0];
	} // callseq 18
	add.s32 	%r300, %r300, %r3;
	setp.lt.u32 	%p31, %r300, 2;
	@%p31 bra 	$L__BB0_48;
$L__BB0_49:
	setp.ne.s32 	%p32, %r2, %r4;
	@%p32 bra 	$L__BB0_51;
	mov.u64 	%rd72, $str$1;
	cvta.global.u64 	%rd73, %rd72;
	{ // callseq 19, 0
	.param .b64 param0;
	st.param.b64 	[param0], %rd73;
	.param .b64 param1;
	st.param.b64 	[param1], 0;
	.param .b32 retval0;
	call.uni (retval0), 
	vprintf, 
	(
	param0, 
	param1
	);
	ld.param.b32 	%r265, [retval0];
	} // callseq 19
$L__BB0_51:
	setp.ne.s32 	%p33, %r2, 0;
	mov.b32 	%r267, 1;
	st.local.u32 	[%rd3], %r267;
	cvta.global.u64 	%rd75, %rd26;
	{ // callseq 20, 0
	.param .b64 param0;
	st.param.b64 	[param0], %rd75;
	.param .b64 param1;
	st.param.b64 	[param1], %rd28;
	.param .b32 retval0;
	call.uni (retval0), 
	vprintf, 
	(
	param0, 
	param1
	);
	ld.param.b32 	%r268, [retval0];
	} // callseq 20
	bar.sync 	0;
	@%p33 bra 	$L__BB0_53;
	ld.shared.u32 	%r270, [accumResult+4];
	ld.shared.u32 	%r271, [accumResult];
	add.s32 	%r272, %r271, %r270;
	st.shared.u32 	[accumResult], %r272;
	mov.b32 	%r273, 0;
	st.local.v2.u32 	[%rd3], {%r273, %r273};
	mov.b32 	%r274, 1;
	st.local.u32 	[%rd3+8], %r274;
	mov.u64 	%rd77, $str$3;
	cvta.global.u64 	%rd78, %rd77;
	{ // callseq 21, 0
	.param .b64 param0;
	st.param.b64 	[param0], %rd78;
	.param .b64 param1;
	st.param.b64 	[param1], %rd28;
	.param .b32 retval0;
	call.uni (retval0), 
	vprintf, 
	(
	param0, 
	param1
	);
	ld.param.b32 	%r275, [retval0];
	} // callseq 21
	ld.shared.u32 	%r277, [accumResult];
	mul.wide.s32 	%rd80, %r279, 4;
	add.s64 	%rd81, %rd4, %rd80;
	st.global.u32 	[%rd81], %r277;
$L__BB0_53:
	add.s32 	%r279, %r279, %r5;
	setp.lt.s32 	%p34, %r279, %r64;
	add.s32 	%r278, %r278, 1;
	@%p34 bra 	$L__BB0_2;
$L__BB0_54:
	ret;

}


// ===== COMPILED SASS (sm_100) =====

	.target	sm_100

	.elftype	@"ET_EXEC"


//--------------------- .note.nv.tkinfo           --------------------------
	.section	.note.nv.tkinfo,"",@"SHT_NOTE"
	.sectionflags	@"SHF_NOTE_NV_TKINFO"
	.tkinfo
        /*0018*/ 	.word	0x00000002
        /*0030*/ 	.string	""
        /*0030*/ 	.string	"ptxas"
        /*0030*/ 	.string	"Cuda compilation tools, release 13.0, V13.0.88"
        /*0030*/ 	.string	"Build cuda_13.0.r13.0/compiler.36424714_0"
        /*0030*/ 	.string	"-arch sm_100 -m 64 "



//--------------------- .note.nv.cuinfo           --------------------------
	.section	.note.nv.cuinfo,"",@"SHT_NOTE"
	.sectionflags	@"SHF_NOTE_NV_CUINFO"
        /*0018*/ 	.short	0x0002
        /*001a*/ 	.short	0x0064
        /*001c*/ 	.short	0x0082
	.zero		2


//--------------------- .nv.info                  --------------------------
	.section	.nv.info,"",@"SHT_CUDA_INFO"
	.align	4


	//----- nvinfo : EIATTR_REGCOUNT
	.align		4
        /*0000*/ 	.byte	0x04, 0x2f
        /*0002*/ 	.short	(.L_5 - .L_4)
	.align		4
.L_4:
        /*0004*/ 	.word	index@(_Z16ScalarProdKernelPjS_S_ii)
        /*0008*/ 	.word	0x00000020


	//----- nvinfo : EIATTR_FRAME_SIZE
	.align		4
.L_5:
        /*000c*/ 	.byte	0x04, 0x11
        /*000e*/ 	.short	(.L_7 - .L_6)
	.align		4
.L_6:
        /*0010*/ 	.word	index@(_Z16ScalarProdKernelPjS_S_ii)
        /*0014*/ 	.word	0x00000010


	//----- nvinfo : EIATTR_MIN_STACK_SIZE
	.align		4
.L_7:
        /*0018*/ 	.byte	0x04, 0x12
        /*001a*/ 	.short	(.L_9 - .L_8)
	.align		4
.L_8:
        /*001c*/ 	.word	index@(_Z16ScalarProdKernelPjS_S_ii)
        /*0020*/ 	.word	0x00000010
.L_9:


//--------------------- .nv.compat                --------------------------
	.section	.nv.compat,"",@"SHT_CUDA_COMPAT_INFO"
	.align	4
        /*0000*/ 	.byte	0x02, 0x09, 0x00, 0x00, 0x02, 0x02, 0x01, 0x00, 0x02, 0x05, 0x05, 0x00, 0x03, 0x07, 0x01, 0x01
        /*0010*/ 	.byte	0x02, 0x03, 0x00, 0x00, 0x02, 0x06, 0x01, 0x00, 0x04, 0x0b, 0x08, 0x00, 0x09, 0x00, 0x00, 0x00
        /*0020*/ 	.byte	0x00, 0x00, 0x00, 0x00


//--------------------- .nv.info._Z16ScalarProdKernelPjS_S_ii --------------------------
	.section	.nv.info._Z16ScalarProdKernelPjS_S_ii,"",@"SHT_CUDA_INFO"
	.sectionflags	@""
	.align	4


	//----- nvinfo : EIATTR_CUDA_API_VERSION
	.align		4
        /*0000*/ 	.byte	0x04, 0x37
        /*0002*/ 	.short	(.L_11 - .L_10)
.L_10:
        /*0004*/ 	.word	0x00000082


	//----- nvinfo : EIATTR_KPARAM_INFO
	.align		4
.L_11:
        /*0008*/ 	.byte	0x04, 0x17
        /*000a*/ 	.short	(.L_13 - .L_12)
.L_12:
        /*000c*/ 	.word	0x00000000
        /*0010*/ 	.short	0x0004
        /*0012*/ 	.short	0x001c
        /*0014*/ 	.byte	0x00, 0xf0, 0x11, 0x00


	//----- nvinfo : EIATTR_KPARAM_INFO
	.align		4
.L_13:
        /*0018*/ 	.byte	0x04, 0x17
        /*001a*/ 	.short	(.L_15 - .L_14)
.L_14:
        /*001c*/ 	.word	0x00000000
        /*0020*/ 	.short	0x0003
        /*0022*/ 	.short	0x0018
        /*0024*/ 	.byte	0x00, 0xf0, 0x11, 0x00


	//----- nvinfo : EIATTR_KPARAM_INFO
	.align		4
.L_15:
        /*0028*/ 	.byte	0x04, 0x17
        /*002a*/ 	.short	(.L_17 - .L_16)
.L_16:
        /*002c*/ 	.word	0x00000000
        /*0030*/ 	.short	0x0002
        /*0032*/ 	.short	0x0010
        /*0034*/ 	.byte	0x00, 0xf5, 0x21, 0x00


	//----- nvinfo : EIATTR_KPARAM_INFO
	.align		4
.L_17:
        /*0038*/ 	.byte	0x04, 0x17
        /*003a*/ 	.short	(.L_19 - .L_18)
.L_18:
        /*003c*/ 	.word	0x00000000
        /*0040*/ 	.short	0x0001
        /*0042*/ 	.short	0x0008
        /*0044*/ 	.byte	0x00, 0xf5, 0x21, 0x00


	//----- nvinfo : EIATTR_KPARAM_INFO
	.align		4
.L_19:
        /*0048*/ 	.byte	0x04, 0x17
        /*004a*/ 	.short	(.L_21 - .L_20)
.L_20:
        /*004c*/ 	.word	0x00000000
        /*0050*/ 	.short	0x0000
        /*0052*/ 	.short	0x0000
        /*0054*/ 	.byte	0x00, 0xf5, 0x21, 0x00


	//----- nvinfo : EIATTR_SPARSE_MMA_MASK
	.align		4
.L_21:
        /*0058*/ 	.byte	0x03, 0x50
        /*005a*/ 	.short	0x0000


	//----- nvinfo : EIATTR_MAXREG_COUNT
	.align		4
        /*005c*/ 	.byte	0x03, 0x1b
        /*005e*/ 	.short	0x00ff


	//----- nvinfo : EIATTR_NUM_BARRIERS
	.align		4
        /*0060*/ 	.byte	0x02, 0x4c
        /*0062*/ 	.byte	0x01
	.zero		1


	//----- nvinfo : EIATTR_EXTERNS
	.align		4
        /*0064*/ 	.byte	0x04, 0x0f
        /*0066*/ 	.short	(.L_23 - .L_22)


	//   ....[0]....
	.align		4
.L_22:
        /*0068*/ 	.word	index@(vprintf)


	//----- nvinfo : EIATTR_MERCURY_ISA_VERSION
	.align		4
.L_23:
        /*006c*/ 	.byte	0x03, 0x5f
        /*006e*/ 	.short	0x0101


	//----- nvinfo : EIATTR_VRC_CTA_INIT_COUNT
	.align		4
        /*0070*/ 	.byte	0x02, 0x4a
	.zero		1
	.zero		1


	//----- nvinfo : EIATTR_SYSCALL_OFFSETS
	.align		4
        /*0074*/ 	.byte	0x04, 0x46
        /*0076*/ 	.short	(.L_25 - .L_24)


	//   ....[0]....
.L_24:
        /*0078*/ 	.word	0x00000cb0


	//   ....[1]....
        /*007c*/ 	.word	0x00000db0


	//   ....[2]....
        /*0080*/ 	.word	0x00000e90


	//   ....[3]....
        /*0084*/ 	.word	0x00001060


	//   ....[4]....
        /*0088*/ 	.word	0x00001140


	//   ....[5]....
        /*008c*/ 	.word	0x00001220


	//   ....[6]....
        /*0090*/ 	.word	0x000013f0


	//   ....[7]....
        /*0094*/ 	.word	0x000014d0


	//   ....[8]....
        /*0098*/ 	.word	0x000015b0


	//   ....[9]....
        /*009c*/ 	.word	0x00001780


	//   ....[10]....
        /*00a0*/ 	.word	0x00001860


	//   ....[11]....
        /*00a4*/ 	.word	0x00001940


	//   ....[12]....
        /*00a8*/ 	.word	0x00001b10


	//   ....[13]....
        /*00ac*/ 	.word	0x00001bf0


	//   ....[14]....
        /*00b0*/ 	.word	0x00001cd0


	//   ....[15]....
        /*00b4*/ 	.word	0x00001ea0


	//   ....[16]....
        /*00b8*/ 	.word	0x00001f80


	//   ....[17]....
        /*00bc*/ 	.word	0x00002060


	//   ....[18]....
        /*00c0*/ 	.word	0x00002230


	//   ....[19]....
        /*00c4*/ 	.word	0x00002310


	//   ....[20]....
        /*00c8*/ 	.word	0x000023f0


	//   ....[21]....
        /*00cc*/ 	.word	0x00002550


	//----- nvinfo : EIATTR_EXIT_INSTR_OFFSETS
	.align		4
.L_25:
        /*00d0*/ 	.byte	0x04, 0x1c
        /*00d2*/ 	.short	(.L_27 - .L_26)


	//   ....[0]....
.L_26:
        /*00d4*/ 	.word	0x00000070


	//   ....[1]....
        /*00d8*/ 	.word	0x00002630


	//----- nvinfo : EIATTR_CRS_STACK_SIZE
	.align		4
.L_27:
        /*00dc*/ 	.byte	0x04, 0x1e
        /*00de*/ 	.short	(.L_29 - .L_28)
.L_28:
        /*00e0*/ 	.word	0x00000000


	//----- nvinfo : EIATTR_CBANK_PARAM_SIZE
	.align		4
.L_29:
        /*00e4*/ 	.byte	0x03, 0x19
        /*00e6*/ 	.short	0x0020


	//----- nvinfo : EIATTR_PARAM_CBANK
	.align		4
        /*00e8*/ 	.byte	0x04, 0x0a
        /*00ea*/ 	.short	(.L_31 - .L_30)
	.align		4
.L_30:
        /*00ec*/ 	.word	index@(.nv.constant0._Z16ScalarProdKernelPjS_S_ii)
        /*00f0*/ 	.short	0x0380
        /*00f2*/ 	.short	0x0020


	//----- nvinfo : EIATTR_SW_WAR
	.align		4
.L_31:
        /*00f4*/ 	.byte	0x04, 0x36
        /*00f6*/ 	.short	(.L_33 - .L_32)
.L_32:
        /*00f8*/ 	.word	0x00000008
.L_33:


//--------------------- .nv.callgraph             --------------------------
	.section	.nv.callgraph,"",@"SHT_CUDA_CALLGRAPH"
	.align	4
	.sectionentsize	8
	.align		4
        /*0000*/ 	.word	0x00000000
	.align		4
        /*0004*/ 	.word	0xffffffff
	.align		4
        /*0008*/ 	.word	index@(_Z16ScalarProdKernelPjS_S_ii)
	.align		4
        /*000c*/ 	.word	index@(vprintf)
	.align		4
        /*0010*/ 	.word	0x00000000
	.align		4
        /*0014*/ 	.word	0xfffffffe
	.align		4
        /*0018*/ 	.word	0x00000000
	.align		4
        /*001c*/ 	.word	0xfffffffd
	.align		4
        /*0020*/ 	.word	0x00000000
	.align		4
        /*0024*/ 	.word	0xfffffffc


//--------------------- .nv.constant4             --------------------------
	.section	.nv.constant4,"a",@progbits
	.align	8
	.align		8
.nv.constant4:
        /*0000*/ 	.dword	vprintf
	.align		8
        /*0008*/ 	.dword	$str
	.align		8
        /*0010*/ 	.dword	$str$1
	.align		8
        /*0018*/ 	.dword	$str$2
	.align		8
        /*0020*/ 	.dword	$str$3


//--------------------- .text._Z16ScalarProdKernelPjS_S_ii --------------------------
	.section	.text._Z16ScalarProdKernelPjS_S_ii,"ax",@progbits
	.align	128
        .global         _Z16ScalarProdKernelPjS_S_ii
        .type           _Z16ScalarProdKernelPjS_S_ii,@function
        .size           _Z16ScalarProdKernelPjS_S_ii,(.L_x_63 - _Z16ScalarProdKernelPjS_S_ii)
        .other          _Z16ScalarProdKernelPjS_S_ii,@"STO_CUDA_ENTRY STV_DEFAULT"
_Z16ScalarProdKernelPjS_S_ii:
.text._Z16ScalarProdKernelPjS_S_ii:
[----:B------:R-:W0:Y:S08]  /*0000*/  LDC R1, c[0x0][0x37c] ;  /* 0x0000df00ff017b82 */ /* 0x000e300000000800 */
[----:B------:R-:W1:Y:S01]  /*0010*/  S2UR UR5, SR_CTAID.X ;  /* 0x00000000000579c3 */ /* 0x000e620000002500 */
[----:B------:R-:W2:Y:S01]  /*0020*/  LDCU UR4, c[0x0][0x2f8] ;  /* 0x00005f00ff0477ac */ /* 0x000ea20008000800 */
[----:B0-----:R-:W-:-:S06]  /*0030*/  VIADD R1, R1, 0xfffffff0 ;  /* 0xfffffff001017836 */ /* 0x001fcc0000000000 */
[----:B------:R-:W1:Y:S01]  /*0040*/  LDC R0, c[0x0][0x398] ;  /* 0x0000e600ff007b82 */ /* 0x000e620000000800 */
[----:B--2---:R-:W-:Y:S02]  /*0050*/  IADD3 R23, P1, PT, R1, UR4, RZ ;  /* 0x0000000401177c10 */ /* 0x004fe4000ff3e0ff */
[----:B-1----:R-:W-:-:S13]  /*0060*/  ISETP.LE.AND P0, PT, R0, UR5, PT ;  /* 0x0000000500007c0c */ /* 0x002fda000bf03270 */
[----:B------:R-:W-:Y:S05]  /*0070*/  @P0 EXIT ;  /* 0x000000000000094d */ /* 0x000fea0003800000 */
[----:B------:R-:W0:Y:S01]  /*0080*/  S2R R16, SR_TID.X ;  /* 0x0000000000107919 */ /* 0x000e220000002100 */
[----:B------:R-:W1:Y:S01]  /*0090*/  LDCU UR6, c[0x0][0x39c] ;  /* 0x00007380ff0677ac */ /* 0x000e620008000800 */
[----:B------:R-:W-:Y:S02]  /*00a0*/  IMAD.U32 R26, RZ, RZ, UR5 ;  /* 0x00000005ff1a7e24 */ /* 0x000fe4000f8e00ff */
[----:B------:R-:W-:Y:S01]  /*00b0*/  IMAD.MOV.U32 R24, RZ, RZ, RZ ;  /* 0x000000ffff187224 */ /* 0x000fe200078e00ff */
[----:B------:R-:W2:Y:S01]  /*00c0*/  LDCU UR4, c[0x0][0x2fc] ;  /* 0x00005f80ff0477ac */ /* 0x000ea20008000800 */
[----:B------:R-:W3:Y:S01]  /*00d0*/  LDCU UR38, c[0x0][0x360] ;  /* 0x00006c00ff2677ac */ /* 0x000ee20008000800 */
[----:B------:R-:W4:Y:S01]  /*00e0*/  LDCU UR39, c[0x0][0x370] ;  /* 0x00006e00ff2777ac */ /* 0x000f220008000800 */
[----:B------:R-:W0:Y:S01]  /*00f0*/  LDCU.64 UR36, c[0x0][0x358] ;  /* 0x00006b00ff2477ac */ /* 0x000e220008000a00 */
[----:B-1----:R-:W-:Y:S02]  /*0100*/  IMAD R3, R26, UR6, RZ ;  /* 0x000000061a037c24 */ /* 0x002fe4000f8e02ff */
[----:B--2---:R-:W-:-:S03]  /*0110*/  IMAD.X R2, RZ, RZ, UR4, P1 ;  /* 0x00000004ff027e24 */ /* 0x004fc600088e06ff */
[----:B------:R-:W-:Y:S01]  /*0120*/  LOP3.LUT R19, RZ, R3, RZ, 0x33, !PT ;  /* 0x00000003ff137212 */ /* 0x000fe200078e33ff */
[----:B------:R-:W-:Y:S01]  /*0130*/  VIADD R18, R3, UR6 ;  /* 0x0000000603127c36 */ /* 0x000fe20008000000 */
[----:B---3--:R-:W-:Y:S02]  /*0140*/  UIADD3 UR40, UPT, UPT, UR38, -0x1, URZ ;  /* 0xffffffff26287890 */ /* 0x008fe4000fffe0ff */
[----:B----4-:R-:W-:Y:S01]  /*0150*/  UIMAD UR41, UR39, UR6, URZ ;  /* 0x00000006272972a4 */ /* 0x010fe2000f8e02ff */
[----:B0-----:R-:W-:-:S11]  /*0160*/  IADD3 R22, PT, PT, R16, 0x80, R3 ;  /* 0x0000008010167810 */ /* 0x001fd60007ffe003 */
.L_x_61:
[----:B------:R-:W-:Y:S01]  /*0170*/  ISETP.GT.U32.AND P0, PT, R16, 0x7f, PT ;  /* 0x0000007f1000780c */ /* 0x000fe20003f04070 */
[----:B------:R-:W-:-:S12]  /*0180*/  BSSY.RECONVERGENT B6, `(.L_x_0) ;  /* 0x00000b8000067945 */ /* 0x000fd80003800200 */
[----:B0-----:R-:W-:Y:S05]  /*0190*/  @P0 BRA `(.L_x_1) ;  /* 0x0000000800d80947 */ /* 0x001fea0003800000 */
[----:B------:R-:W-:Y:S02]  /*01a0*/  IMAD R29, R24, UR41, RZ ;  /* 0x00000029181d7c24 */ /* 0x000fe4000f8e02ff */
[----:B------:R-:W-:Y:S02]  /*01b0*/  HFMA2 R28, -RZ, RZ, 0, 0 ;  /* 0x00000000ff1c7431 */ /* 0x000fe400000001ff */
[----:B------:R-:W-:Y:S02]  /*01c0*/  IMAD.MOV.U32 R17, RZ, RZ, R16 ;  /* 0x000000ffff117224 */ /* 0x000fe400078e0010 */
[--C-:B------:R-:W-:Y:S02]  /*01d0*/  IMAD.IADD R25, R22, 0x1, R29.reuse ;  /* 0x0000000116197824 */ /* 0x100fe400078e021d */
[----:B------:R-:W-:-:S07]  /*01e0*/  IMAD.IADD R27, R18, 0x1, R29 ;  /* 0x00000001121b7824 */ /* 0x000fce00078e021d */
.L_x_12:
[----:B------:R-:W0:Y:S01]  /*01f0*/  LDC R6, c[0x0][0x39c] ;  /* 0x0000e700ff067b82 */ /* 0x000e220000000800 */
[----:B------:R-:W-:Y:S01]  /*0200*/  BSSY.RECONVERGENT B0, `(.L_x_2) ;  /* 0x000009c000007945 */ /* 0x000fe20003800200 */
[----:B------:R-:W-:Y:S01]  /*0210*/  IMAD.MOV.U32 R0, RZ, RZ, RZ ;  /* 0x000000ffff007224 */ /* 0x000fe200078e00ff */
[----:B0-----:R-:W-:-:S13]  /*0220*/  ISETP.GE.AND P0, PT, R17, R6, PT ;  /* 0x000000061100720c */ /* 0x001fda0003f06270 */
[----:B------:R-:W-:Y:S05]  /*0230*/  @P0 BRA `(.L_x_3) ;  /* 0x0000000800600947 */ /* 0x000fea0003800000 */
[----:B------:R-:W-:Y:S01]  /*0240*/  IMAD.IADD R3, R29, 0x1, R16 ;  /* 0x000000011d037824 */ /* 0x000fe200078e0210 */
[----:B------:R-:W-:Y:S01]  /*0250*/  BSSY.RECONVERGENT B1, `(.L_x_4) ;  /* 0x0000049000017945 */ /* 0x000fe20003800200 */
[C---:B------:R-:W-:Y:S02]  /*0260*/  IMAD R0, R28.reuse, UR38, R25 ;  /* 0x000000261c007c24 */ /* 0x040fe4000f8e0219 */
[----:B------:R-:W-:Y:S02]  /*0270*/  IMAD R5, R28, UR38, R3 ;  /* 0x000000261c057c24 */ /* 0x000fe4000f8e0203 */
[----:B------:R-:W-:Y:S01]  /*0280*/  IMAD R9, R26, R6, R17 ;  /* 0x000000061a097224 */ /* 0x000fe200078e0211 */
[----:B------:R-:W-:-:S04]  /*0290*/  VIMNMX R4, PT, PT, R27, R0, !PT ;  /* 0x000000001b047248 */ /* 0x000fc80007fe0100 */
[----:B------:R-:W-:-:S04]  /*02a0*/  IADD3 R0, PT, PT, R4, R19, -R5 ;  /* 0x0000001304007210 */ /* 0x000fc80007ffe805 */
[C---:B------:R-:W-:Y:S02]  /*02b0*/  ISETP.GE.U32.AND P1, PT, R0.reuse, 0x780, PT ;  /* 0x000007800000780c */ /* 0x040fe40003f26070 */
[----:B------:R-:W-:Y:S02]  /*02c0*/  LEA.HI R3, R0, 0x1, RZ, 0x19 ;  /* 0x0000000100037811 */ /* 0x000fe400078fc8ff */
[----:B------:R-:W-:Y:S02]  /*02d0*/  MOV R0, RZ ;  /* 0x000000ff00007202 */ /* 0x000fe40000000f00 */
[----:B------:R-:W-:-:S04]  /*02e0*/  LOP3.LUT R10, R3, 0xf, RZ, 0xc0, !PT ;  /* 0x0000000f030a7812 */ /* 0x000fc800078ec0ff */
[----:B------:R-:W-:-:S03]  /*02f0*/  ISETP.NE.AND P0, PT, R10, RZ, PT ;  /* 0x000000ff0a00720c */ /* 0x000fc60003f05270 */
[----:B------:R-:W-:Y:S10]  /*0300*/  @!P1 BRA `(.L_x_5) ;  /* 0x0000000000f49947 */ /* 0x000ff40003800000 */
[----:B------:R-:W-:-:S04]  /*0310*/  IADD3 R0, PT, PT, -R5, R19, R4 ;  /* 0x0000001305007210 */ /* 0x000fc80007ffe104 */
[----:B------:R-:W-:-:S04]  /*0320*/  LEA.HI R0, R0, 0x1, RZ, 0x19 ;  /* 0x0000000100007811 */ /* 0x000fc800078fc8ff */
[----:B------:R-:W-:Y:S01]  /*0330*/  LOP3.LUT R8, R0, 0x3fffff0, RZ, 0xc0, !PT ;  /* 0x03fffff000087812 */ /* 0x000fe200078ec0ff */
[----:B------:R-:W-:-:S04]  /*0340*/  IMAD.MOV.U32 R0, RZ, RZ, RZ ;  /* 0x000000ffff007224 */ /* 0x000fc800078e00ff */
[----:B------:R-:W-:-:S07]  /*0350*/  IMAD.MOV R8, RZ, RZ, -R8 ;  /* 0x000000ffff087224 */ /* 0x000fce00078e0a08 */
.L_x_6:
[----:B------:R-:W0:Y:S08]  /*0360*/  LDC.64 R6, c[0x0][0x388] ;  /* 0x0000e200ff067b82 */ /* 0x000e300000000a00 */
[----:B------:R-:W1:Y:S01]  /*0370*/  LDC.64 R4, c[0x0][0x390] ;  /* 0x0000e400ff047b82 */ /* 0x000e620000000a00 */
[----:B0-----:R-:W-:-:S05]  /*0380*/  IMAD.WIDE R6, R9, 0x4, R6 ;  /* 0x0000000409067825 */ /* 0x001fca00078e0206 */
[----:B------:R-:W2:Y:S01]  /*0390*/  LDG.E R11, desc[UR36][R6.64] ;  /* 0x00000024060b7981 */ /* 0x000ea2000c1e1900 */
[----:B-1----:R-:W-:-:S03]  /*03a0*/  IMAD.WIDE R4, R9, 0x4, R4 ;  /* 0x0000000409047825 */ /* 0x002fc600078e0204 */
[----:B------:R-:W3:Y:S04]  /*03b0*/  LDG.E R13, desc[UR36][R6.64+0x400] ;  /* 0x00040024060d7981 */ /* 0x000ee8000c1e1900 */
[----:B------:R-:W2:Y:S04]  /*03c0*/  LDG.E R12, desc[UR36][R4.64] ;  /* 0x00000024040c7981 */ /* 0x000ea8000c1e1900 */
[----:B------:R-:W3:Y:S04]  /*03d0*/  LDG.E R14, desc[UR36][R4.64+0x400] ;  /* 0x00040024040e7981 */ /* 0x000ee8000c1e1900 */
[----:B------:R-:W4:Y:S04]  /*03e0*/  LDG.E R15, desc[UR36][R6.64+0x1e00] ;  /* 0x001e0024060f7981 */ /* 0x000f28000c1e1900 */
[----:B------:R-:W4:Y:S01]  /*03f0*/  LDG.E R20, desc[UR36][R4.64+0x1e00] ;  /* 0x001e002404147981 */ /* 0x000f22000c1e1900 */
[----:B--2---:R-:W-:-:S03]  /*0400*/  IMAD R11, R11, R12, R0 ;  /* 0x0000000c0b0b7224 */ /* 0x004fc600078e0200 */
[----:B------:R-:W2:Y:S04]  /*0410*/  LDG.E R0, desc[UR36][R6.64+0x200] ;  /* 0x0002002406007981 */ /* 0x000ea8000c1e1900 */
[----:B------:R-:W2:Y:S02]  /*0420*/  LDG.E R12, desc[UR36][R4.64+0x200] ;  /* 0x00020024040c7981 */ /* 0x000ea4000c1e1900 */
[----:B--2---:R-:W-:Y:S02]  /*0430*/  IMAD R0, R0, R12, R11 ;  /* 0x0000000c00007224 */ /* 0x004fe400078e020b */
[----:B------:R-:W2:Y:S04]  /*0440*/  LDG.E R11, desc[UR36][R6.64+0x600] ;  /* 0x00060024060b7981 */ /* 0x000ea8000c1e1900 */
[----:B------:R-:W2:Y:S01]  /*0450*/  LDG.E R12, desc[UR36][R4.64+0x600] ;  /* 0x00060024040c7981 */ /* 0x000ea2000c1e1900 */
[----:B---3--:R-:W-:-:S03]  /*0460*/  IMAD R0, R13, R14, R0 ;  /* 0x0000000e0d007224 */ /* 0x008fc600078e0200 */
[----:B------:R-:W3:Y:S04]  /*0470*/  LDG.E R13, desc[UR36][R6.64+0x800] ;  /* 0x00080024060d7981 */ /* 0x000ee8000c1e1900 */
[----:B------:R-:W3:Y:S01]  /*0480*/  LDG.E R14, desc[UR36][R4.64+0x800] ;  /* 0x00080024040e7981 */ /* 0x000ee2000c1e1900 */
[----:B--2---:R-:W-:-:S03]  /*0490*/  IMAD R0, R11, R12, R0 ;  /* 0x0000000c0b007224 */ /* 0x004fc600078e0200 */
        /* <DEDUP_REMOVED lines=23> */
[----:B------:R-:W-:Y:S02]  /*0610*/  VIADD R8, R8, 0x10 ;  /* 0x0000001008087836 */ /* 0x000fe40000000000 */
[----:B--2---:R-:W-:Y:S02]  /*0620*/  IMAD R0, R11, R12, R0 ;  /* 0x0000000c0b007224 */ /* 0x004fe400078e0200 */
[----:B------:R-:W2:Y:S04]  /*0630*/  LDG.E R11, desc[UR36][R6.64+0x1a00] ;  /* 0x001a0024060b7981 */ /* 0x000ea8000c1e1900 */
[----:B------:R-:W2:Y:S01]  /*0640*/  LDG.E R12, desc[UR36][R4.64+0x1a00] ;  /* 0x001a0024040c7981 */ /* 0x000ea2000c1e1900 */
[----:B---3--:R-:W-:-:S03]  /*0650*/  IMAD R0, R13, R14, R0 ;  /* 0x0000000e0d007224 */ /* 0x008fc600078e0200 */
[----:B------:R-:W3:Y:S04]  /*0660*/  LDG.E R13, desc[UR36][R6.64+0x1c00] ;  /* 0x001c0024060d7981 */ /* 0x000ee8000c1e1900 */
[----:B------:R-:W3:Y:S01]  /*0670*/  LDG.E R14, desc[UR36][R4.64+0x1c00] ;  /* 0x001c0024040e7981 */ /* 0x000ee2000c1e1900 */
[----:B------:R-:W-:Y:S01]  /*0680*/  ISETP.NE.AND P1, PT, R8, RZ, PT ;  /* 0x000000ff0800720c */ /* 0x000fe20003f25270 */
[----:B------:R-:W-:Y:S02]  /*0690*/  VIADD R9, R9, 0x800 ;  /* 0x0000080009097836 */ /* 0x000fe40000000000 */
[----:B--2---:R-:W-:-:S04]  /*06a0*/  IMAD R0, R11, R12, R0 ;  /* 0x0000000c0b007224 */ /* 0x004fc800078e0200 */
[----:B---3--:R-:W-:-:S04]  /*06b0*/  IMAD R0, R13, R14, R0 ;  /* 0x0000000e0d007224 */ /* 0x008fc800078e0200 */
[----:B----4-:R-:W-:Y:S02]  /*06c0*/  IMAD R0, R15, R20, R0 ;  /* 0x000000140f007224 */ /* 0x010fe400078e0200 */
[----:B------:R-:W-:Y:S05]  /*06d0*/  @P1 BRA `(.L_x_6) ;  /* 0xfffffffc00201947 */ /* 0x000fea000383ffff */
.L_x_5:
[----:B------:R-:W-:Y:S05]  /*06e0*/  BSYNC.RECONVERGENT B1 ;  /* 0x0000000000017941 */ /* 0x000fea0003800200 */
.L_x_4:
[----:B------:R-:W-:Y:S01]  /*06f0*/  LOP3.LUT R11, R3, 0x7, RZ, 0xc0, !PT ;  /* 0x00000007030b7812 */ /* 0x000fe200078ec0ff */
[----:B------:R-:W-:Y:S06]  /*0700*/  @!P0 BRA `(.L_x_3) ;  /* 0x00000004002c8947 */ /* 0x000fec0003800000 */
[----:B------:R-:W-:Y:S01]  /*0710*/  ISETP.GE.U32.AND P0, PT, R10, 0x8, PT ;  /* 0x000000080a00780c */ /* 0x000fe20003f06070 */
[----:B------:R-:W-:Y:S01]  /*0720*/  BSSY.RECONVERGENT B1, `(.L_x_7) ;  /* 0x0000020000017945 */ /* 0x000fe20003800200 */
[----:B------:R-:W-:-:S11]  /*0730*/  ISETP.NE.AND P1, PT, R11, RZ, PT ;  /* 0x000000ff0b00720c */ /* 0x000fd60003f25270 */
[----:B------:R-:W-:Y:S05]  /*0740*/  @!P0 BRA `(.L_x_8) ;  /* 0x0000000000748947 */ /* 0x000fea0003800000 */
        /* <DEDUP_REMOVED lines=9> */
[----:B------:R-:W4:Y:S04]  /*07e0*/  LDG.E R14, desc[UR36][R4.64+0xa00] ;  /* 0x000a0024040e7981 */ /* 0x000f28000c1e1900 */
[----:B------:R-:W5:Y:S04]  /*07f0*/  LDG.E R20, desc[UR36][R4.64+0xc00] ;  /* 0x000c002404147981 */ /* 0x000f68000c1e1900 */
[----:B------:R-:W5:Y:S01]  /*0800*/  LDG.E R21, desc[UR36][R4.64+0xe00] ;  /* 0x000e002404157981 */ /* 0x000f62000c1e1900 */
        /* <DEDUP_REMOVED lines=10> */
[----:B------:R-:W5:Y:S04]  /*08b0*/  LDG.E R8, desc[UR36][R6.64+0xc00] ;  /* 0x000c002406087981 */ /* 0x000f68000c1e1900 */
[----:B------:R-:W3:Y:S01]  /*08c0*/  LDG.E R10, desc[UR36][R6.64+0xe00] ;  /* 0x000e0024060a7981 */ /* 0x000ee2000c1e1900 */
[----:B------:R-:W-:Y:S02]  /*08d0*/  VIADD R9, R9, 0x400 ;  /* 0x0000040009097836 */ /* 0x000fe40000000000 */
[----:B--2---:R-:W-:-:S04]  /*08e0*/  IMAD R13, R0, R13, R15 ;  /* 0x0000000d000d7224 */ /* 0x004fc800078e020f */
[----:B----4-:R-:W-:-:S04]  /*08f0*/  IMAD R13, R12, R14, R13 ;  /* 0x0000000e0c0d7224 */ /* 0x010fc800078e020d */
[----:B-----5:R-:W-:-:S04]  /*0900*/  IMAD R13, R8, R20, R13 ;  /* 0x00000014080d7224 */ /* 0x020fc800078e020d */
[----:B---3--:R-:W-:-:S07]  /*0910*/  IMAD R0, R10, R21, R13 ;  /* 0x000000150a007224 */ /* 0x008fce00078e020d */
.L_x_8:
[----:B------:R-:W-:Y:S05]  /*0920*/  BSYNC.RECONVERGENT B1 ;  /* 0x0000000000017941 */ /* 0x000fea0003800200 */
.L_x_7:
[----:B------:R-:W-:Y:S05]  /*0930*/  @!P1 BRA `(.L_x_3) ;  /* 0x0000000000a09947 */ /* 0x000fea0003800000 */
[----:B------:R-:W-:Y:S01]  /*0940*/  ISETP.GE.U32.AND P0, PT, R11, 0x4, PT ;  /* 0x000000040b00780c */ /* 0x000fe20003f06070 */
[----:B------:R-:W-:Y:S01]  /*0950*/  BSSY.RECONVERGENT B1, `(.L_x_9) ;  /* 0x0000015000017945 */ /* 0x000fe20003800200 */
[----:B------:R-:W-:-:S04]  /*0960*/  LOP3.LUT R3, R3, 0x3, RZ, 0xc0, !PT ;  /* 0x0000000303037812 */ /* 0x000fc800078ec0ff */
[----:B------:R-:W-:-:S07]  /*0970*/  ISETP.NE.AND P1, PT, R3, RZ, PT ;  /* 0x000000ff0300720c */ /* 0x000fce0003f25270 */
[----:B------:R-:W-:Y:S06]  /*0980*/  @!P0 BRA `(.L_x_10) ;  /* 0x0000000000448947 */ /* 0x000fec0003800000 */
        /* <DEDUP_REMOVED lines=12> */
[----:B------:R-:W-:Y:S01]  /*0a50*/  IADD3 R9, PT, PT, R9, 0x200, RZ ;  /* 0x0000020009097810 */ /* 0x000fe20007ffe0ff */
[----:B--2---:R-:W-:-:S04]  /*0a60*/  IMAD R10, R11, R10, R0 ;  /* 0x0000000a0b0a7224 */ /* 0x004fc800078e0200 */
[----:B---3--:R-:W-:-:S04]  /*0a70*/  IMAD R13, R13, R12, R10 ;  /* 0x0000000c0d0d7224 */ /* 0x008fc800078e020a */
[----:B----4-:R-:W-:-:S04]  /*0a80*/  IMAD R8, R8, R14, R13 ;  /* 0x0000000e08087224 */ /* 0x010fc800078e020d */
[----:B-----5:R-:W-:-:S07]  /*0a90*/  IMAD R0, R15, R20, R8 ;  /* 0x000000140f007224 */ /* 0x020fce00078e0208 */
.L_x_10:
[----:B------:R-:W-:Y:S05]  /*0aa0*/  BSYNC.RECONVERGENT B1 ;  /* 0x0000000000017941 */ /* 0x000fea0003800200 */
.L_x_9:
[----:B------:R-:W-:Y:S05]  /*0ab0*/  @!P1 BRA `(.L_x_3) ;  /* 0x0000000000409947 */ /* 0x000fea0003800000 */
[----:B------:R-:W0:Y:S08]  /*0ac0*/  LDC.64 R4, c[0x0][0x388] ;  /* 0x0000e200ff047b82 */ /* 0x000e300000000a00 */
[----:B------:R-:W1:Y:S01]  /*0ad0*/  LDC.64 R6, c[0x0][0x390] ;  /* 0x0000e400ff067b82 */ /* 0x000e620000000a00 */
[----:B0-----:R-:W-:-:S04]  /*0ae0*/  IMAD.WIDE R4, R9, 0x4, R4 ;  /* 0x0000000409047825 */ /* 0x001fc800078e0204 */
[----:B-1----:R-:W-:Y:S02]  /*0af0*/  IMAD.WIDE R6, R9, 0x4, R6 ;  /* 0x0000000409067825 */ /* 0x002fe400078e0206 */
[----:B------:R-:W2:Y:S04]  /*0b00*/  LDG.E R9, desc[UR36][R4.64] ;  /* 0x0000002404097981 */ /* 0x000ea8000c1e1900 */
[----:B------:R-:W2:Y:S01]  /*0b10*/  LDG.E R8, desc[UR36][R6.64] ;  /* 0x0000002406087981 */ /* 0x000ea2000c1e1900 */
[----:B------:R-:W-:Y:S01]  /*0b20*/  ISETP.NE.AND P0, PT, R3, 0x1, PT ;  /* 0x000000010300780c */ /* 0x000fe20003f05270 */
[----:B--2---:R-:W-:-:S12]  /*0b30*/  IMAD R0, R9, R8, R0 ;  /* 0x0000000809007224 */ /* 0x004fd800078e0200 */
[----:B------:R-:W-:Y:S05]  /*0b40*/  @!P0 BRA `(.L_x_3) ;  /* 0x00000000001c8947 */ /* 0x000fea0003800000 */
[----:B------:R-:W-:Y:S01]  /*0b50*/  ISETP.NE.AND P0, PT, R3, 0x2, PT ;  /* 0x000000020300780c */ /* 0x000fe20003f05270 */
[----:B------:R-:W2:Y:S04]  /*0b60*/  LDG.E R8, desc[UR36][R6.64+0x200] ;  /* 0x0002002406087981 */ /* 0x000ea8000c1e1900 */
[----:B------:R-:W2:Y:S08]  /*0b70*/  LDG.E R3, desc[UR36][R4.64+0x200] ;  /* 0x0002002404037981 */ /* 0x000eb0000c1e1900 */
[----:B------:R-:W3:Y:S04]  /*0b80*/  @P0 LDG.E R9, desc[UR36][R4.64+0x400] ;  /* 0x0004002404090981 */ /* 0x000ee8000c1e1900 */
[----:B------:R-:W3:Y:S01]  /*0b90*/  @P0 LDG.E R10, desc[UR36][R6.64+0x400] ;  /* 0x00040024060a0981 */ /* 0x000ee2000c1e1900 */
[----:B--2---:R-:W-:-:S04]  /*0ba0*/  IMAD R0, R3, R8, R0 ;  /* 0x0000000803007224 */ /* 0x004fc800078e0200 */
[----:B---3--:R-:W-:-:S07]  /*0bb0*/  @P0 IMAD R0, R9, R10, R0 ;  /* 0x0000000a09000224 */ /* 0x008fce00078e0200 */
.L_x_3:
[----:B------:R-:W-:Y:S05]  /*0bc0*/  BSYNC.RECONVERGENT B0 ;  /* 0x0000000000007941 */ /* 0x000fea0003800200 */
.L_x_2:
[----:B------:R-:W0:Y:S01]  /*0bd0*/  S2UR UR5, SR_CgaCtaId ;  /* 0x00000000000579c3 */ /* 0x000e220000008800 */
[----:B------:R-:W-:Y:S01]  /*0be0*/  UMOV UR4, 0x400 ;  /* 0x0000040000047882 */ /* 0x000fe20000000000 */
[----:B------:R-:W-:Y:S01]  /*0bf0*/  MOV R8, 0x0 ;  /* 0x0000000000087802 */ /* 0x000fe20000000f00 */
[----:B------:R1:W-:Y:S01]  /*0c00*/  STL.64 [R1], R16 ;  /* 0x0000001001007387 */ /* 0x0003e20000100a00 */
[----:B------:R-:W-:Y:S02]  /*0c10*/  IMAD.MOV.U32 R6, RZ, RZ, R23 ;  /* 0x000000ffff067224 */ /* 0x000fe400078e0017 */
[----:B------:R-:W-:Y:S02]  /*0c20*/  IMAD.MOV.U32 R7, RZ, RZ, R2 ;  /* 0x000000ffff077224 */ /* 0x000fe400078e0002 */
[----:B------:R-:W2:Y:S01]  /*0c30*/  LDC.64 R8, c[0x4][R8] ;  /* 0x0100000008087b82 */ /* 0x000ea20000000a00 */
[----:B0-----:R-:W-:-:S06]  /*0c40*/  ULEA UR4, UR5, UR4, 0x18 ;  /* 0x0000000405047291 */ /* 0x001fcc000f8ec0ff */
[----:B------:R-:W-:-:S05]  /*0c50*/  LEA R3, R17, UR4, 0x2 ;  /* 0x0000000411037c11 */ /* 0x000fca000f8e10ff */
[----:B------:R1:W-:Y:S01]  /*0c60*/  STS [R3], R0 ;  /* 0x0000000003007388 */ /* 0x0003e20000000800 */
[----:B------:R-:W0:Y:S02]  /*0c70*/  LDCU.64 UR4, c[0x4][0x8] ;  /* 0x01000100ff0477ac */ /* 0x000e240008000a00 */
[----:B0-----:R-:W-:Y:S02]  /*0c80*/  IMAD.U32 R4, RZ, RZ, UR4 ;  /* 0x00000004ff047e24 */ /* 0x001fe4000f8e00ff */
[----:B-12---:R-:W-:-:S07]  /*0c90*/  IMAD.U32 R5, RZ, RZ, UR5 ;  /* 0x00000005ff057e24 */ /* 0x006fce000f8e00ff */
[----:B------:R-:W-:-:S07]  /*0ca0*/  LEPC R20, `(.L_x_11) ;  /* 0x000000001014794e */ /* 0x000fce0000000000 */
[----:B------:R-:W-:Y:S05]  /*0cb0*/  CALL.ABS.NOINC R8 ;  /* 0x0000000008007343 */ /* 0x000fea0003c00000 */
.L_x_11:
[----:B------:R-:W-:Y:S01]  /*0cc0*/  VIADD R17, R17, UR38 ;  /* 0x0000002611117c36 */ /* 0x000fe20008000000 */
[----:B------:R-:W-:-:S04]  /*0cd0*/  IADD3 R28, PT, PT, R28, 0x1, RZ ;  /* 0x000000011c1c7810 */ /* 0x000fc80007ffe0ff */
[----:B------:R-:W-:-:S13]  /*0ce0*/  ISETP.GE.U32.AND P0, PT, R17, 0x80, PT ;  /* 0x000000801100780c */ /* 0x000fda0003f06070 */
[----:B------:R-:W-:Y:S05]  /*0cf0*/  @!P0 BRA `(.L_x_12) ;  /* 0xfffffff4003c8947 */ /* 0x000fea000383ffff */
.L_x_1:
[----:B------:R-:W-:Y:S05]  /*0d00*/  BSYNC.RECONVERGENT B6 ;  /* 0x0000000000067941 */ /* 0x000fea0003800200 */
.L_x_0:
[----:B------:R-:W-:Y:S01]  /*0d10*/  ISETP.NE.AND P0, PT, R16, UR40, PT ;  /* 0x0000002810007c0c */ /* 0x000fe2000bf05270 */
[----:B------:R-:W-:-:S12]  /*0d20*/  BSSY.RECONVERGENT B6, `(.L_x_13) ;  /* 0x000000a000067945 */ /* 0x000fd80003800200 */
[----:B------:R-:W-:Y:S05]  /*0d30*/  @P0 BRA `(.L_x_14) ;  /* 0x0000000000200947 */ /* 0x000fea0003800000 */
[----:B------:R-:W-:Y:S01]  /*0d40*/  MOV R8, 0x0 ;  /* 0x0000000000087802 */ /* 0x000fe20000000f00 */
[----:B------:R-:W0:Y:S01]  /*0d50*/  LDCU.64 UR4, c[0x4][0x10] ;  /* 0x01000200ff0477ac */ /* 0x000e220008000a00 */
[----:B------:R-:W-:-:S04]  /*0d60*/  CS2R R6, SRZ ;  /* 0x0000000000067805 */ /* 0x000fc8000001ff00 */
[----:B------:R-:W1:Y:S01]  /*0d70*/  LDC.64 R8, c[0x4][R8] ;  /* 0x0100000008087b82 */ /* 0x000e620000000a00 */
[----:B0-----:R-:W-:Y:S02]  /*0d80*/  IMAD.U32 R4, RZ, RZ, UR4 ;  /* 0x00000004ff047e24 */ /* 0x001fe4000f8e00ff */
[----:B------:R-:W-:-:S07]  /*0d90*/  IMAD.U32 R5, RZ, RZ, UR5 ;  /* 0x00000005ff057e24 */ /* 0x000fce000f8e00ff */
[----:B------:R-:W-:-:S07]  /*0da0*/  LEPC R20, `(.L_x_14) ;  /* 0x000000001014794e */ /* 0x000fce0000000000 */
[----:B-1----:R-:W-:Y:S05]  /*0db0*/  CALL.ABS.NOINC R8 ;  /* 0x0000000008007343 */ /* 0x002fea0003c00000 */
.L_x_14:
[----:B------:R-:W-:Y:S05]  /*0dc0*/  BSYNC.RECONVERGENT B6 ;  /* 0x0000000000067941 */ /* 0x000fea0003800200 */
.L_x_13:
[----:B------:R-:W-:Y:S01]  /*0dd0*/  MOV R8, 0x0 ;  /* 0x0000000000087802 */ /* 0x000fe20000000f00 */
[----:B------:R-:W0:Y:S01]  /*0de0*/  LDCU.64 UR4, c[0x4][0x18] ;  /* 0x01000300ff0477ac */ /* 0x000e220008000a00 */
[----:B------:R-:W-:Y:S01]  /*0df0*/  IMAD.MOV.U32 R0, RZ, RZ, 0x40 ;  /* 0x00000040ff007424 */ /* 0x000fe200078e00ff */
[----:B------:R-:W-:Y:S01]  /*0e00*/  ISETP.GT.U32.AND P0, PT, R16, 0x3f, PT ;  /* 0x0000003f1000780c */ /* 0x000fe20003f04070 */
[----:B------:R-:W-:Y:S01]  /*0e10*/  IMAD.MOV.U32 R7, RZ, RZ, R2 ;  /* 0x000000ffff077224 */ /* 0x000fe200078e0002 */
[----:B------:R-:W-:Y:S01]  /*0e20*/  MOV R6, R23 ;  /* 0x0000001700067202 */ /* 0x000fe20000000f00 */
[----:B------:R-:W1:Y:S01]  /*0e30*/  LDC.64 R8, c[0x4][R8] ;  /* 0x0100000008087b82 */ /* 0x000e620000000a00 */
[----:B------:R2:W-:Y:S02]  /*0e40*/  STL [R1], R0 ;  /* 0x0000000001007387 */ /* 0x0005e40000100800 */
[----:B--2---:R-:W-:Y:S01]  /*0e50*/  P2R R0, PR, RZ, 0x1 ;  /* 0x00000001ff007803 */ /* 0x004fe20000000000 */
[----:B0-----:R-:W-:-:S02]  /*0e60*/  IMAD.U32 R4, RZ, RZ, UR4 ;  /* 0x00000004ff047e24 */ /* 0x001fc4000f8e00ff */
[----:B------:R-:W-:-:S07]  /*0e70*/  IMAD.U32 R5, RZ, RZ, UR5 ;  /* 0x00000005ff057e24 */ /* 0x000fce000f8e00ff */
[----:B------:R-:W-:-:S07]  /*0e80*/  LEPC R20, `(.L_x_15) ;  /* 0x000000001014794e */ /* 0x000fce0000000000 */
[----:B-1----:R-:W-:Y:S05]  /*0e90*/  CALL.ABS.NOINC R8 ;  /* 0x0000000008007343 */ /* 0x002fea0003c00000 */
.L_x_15:
[----:B------:R-:W-:Y:S01]  /*0ea0*/  ISETP.GT.U32.AND P6, PT, R16, 0x3f, PT ;  /* 0x0000003f1000780c */ /* 0x000fe20003fc4070 */
[----:B------:R-:W-:Y:S05]  /*0eb0*/  WARPSYNC.ALL ;  /* 0x0000000000007948 */ /* 0x000fea0003800000 */
[----:B------:R-:W-:Y:S06]  /*0ec0*/  BAR.SYNC.DEFER_BLOCKING 0x0 ;  /* 0x0000000000007b1d */ /* 0x000fec0000010000 */
[----:B------:R-:W-:Y:S04]  /*0ed0*/  BSSY.RECONVERGENT B6, `(.L_x_16) ;  /* 0x000001c000067945 */ /* 0x000fe80003800200 */
[----:B------:R-:W-:Y:S05]  /*0ee0*/  @P6 BRA `(.L_x_17) ;  /* 0x0000000000686947 */ /* 0x000fea0003800000 */
[----:B------:R-:W-:-:S07]  /*0ef0*/  IMAD.MOV.U32 R17, RZ, RZ, R16 ;  /* 0x000000ffff117224 */ /* 0x000fce00078e0010 */
.L_x_19:
[----:B------:R-:W0:Y:S01]  /*0f00*/  S2UR UR5, SR_CgaCtaId ;  /* 0x00000000000579c3 */ /* 0x000e220000008800 */
[----:B------:R-:W-:Y:S01]  /*0f10*/  UMOV UR4, 0x400 ;  /* 0x0000040000047882 */ /* 0x000fe20000000000 */
[----:B------:R-:W-:Y:S01]  /*0f20*/  MOV R8, 0x0 ;  /* 0x0000000000087802 */ /* 0x000fe20000000f00 */
[----:B------:R-:W-:Y:S01]  /*0f30*/  VIADD R0, R17, 0x40 ;  /* 0x0000004011007836 */ /* 0x000fe20000000000 */
[----:B------:R1:W-:Y:S01]  /*0f40*/  STL.64 [R1], R16 ;  /* 0x0000001001007387 */ /* 0x0003e20000100a00 */
[----:B------:R-:W-:Y:S02]  /*0f50*/  IMAD.MOV.U32 R6, RZ, RZ, R23 ;  /* 0x000000ffff067224 */ /* 0x000fe400078e0017 */
[----:B------:R-:W-:Y:S01]  /*0f60*/  IMAD.MOV.U32 R7, RZ, RZ, R2 ;  /* 0x000000ffff077224 */ /* 0x000fe200078e0002 */
[----:B------:R-:W2:Y:S01]  /*0f70*/  LDC.64 R8, c[0x4][R8] ;  /* 0x0100000008087b82 */ /* 0x000ea20000000a00 */
[----:B------:R3:W-:Y:S01]  /*0f80*/  STL [R1+0x8], R0 ;  /* 0x0000080001007387 */ /* 0x0007e20000100800 */
[----:B0-----:R-:W-:-:S06]  /*0f90*/  ULEA UR4, UR5, UR4, 0x18 ;  /* 0x0000000405047291 */ /* 0x001fcc000f8ec0ff */
[C---:B------:R-:W-:Y:S01]  /*0fa0*/  LEA R3, R17.reuse, UR4, 0x2 ;  /* 0x0000000411037c11 */ /* 0x040fe2000f8e10ff */
[----:B-1----:R-:W-:-:S04]  /*0fb0*/  VIADD R17, R17, UR38 ;  /* 0x0000002611117c36 */ /* 0x002fc80008000000 */
[----:B------:R-:W-:Y:S01]  /*0fc0*/  LDS R10, [R3+0x100] ;  /* 0x00010000030a7984 */ /* 0x000fe20000000800 */
[----:B------:R-:W0:Y:S01]  /*0fd0*/  LDCU.64 UR4, c[0x4][0x20] ;  /* 0x01000400ff0477ac */ /* 0x000e220008000a00 */
[----:B------:R-:W-:Y:S02]  /*0fe0*/  ISETP.GE.U32.AND P0, PT, R17, 0x40, PT ;  /* 0x000000401100780c */ /* 0x000fe40003f06070 */
[----:B------:R-:W1:Y:S02]  /*0ff0*/  LDS R5, [R3] ;  /* 0x0000000003057984 */ /* 0x000e640000000800 */
[----:B---3--:R-:W-:Y:S02]  /*1000*/  P2R R0, PR, RZ, 0x1 ;  /* 0x00000001ff007803 */ /* 0x008fe40000000000 */
[----:B0-----:R-:W-:Y:S01]  /*1010*/  MOV R4, UR4 ;  /* 0x0000000400047c02 */ /* 0x001fe20008000f00 */
[----:B-1----:R-:W-:Y:S02]  /*1020*/  IMAD.IADD R10, R10, 0x1, R5 ;  /* 0x000000010a0a7824 */ /* 0x002fe400078e0205 */
[----:B------:R-:W-:-:S03]  /*1030*/  IMAD.U32 R5, RZ, RZ, UR5 ;  /* 0x00000005ff057e24 */ /* 0x000fc6000f8e00ff */
[----:B--2---:R0:W-:Y:S04]  /*1040*/  STS [R3], R10 ;  /* 0x0000000a03007388 */ /* 0x0041e80000000800 */
[----:B------:R-:W-:-:S07]  /*1050*/  LEPC R20, `(.L_x_18) ;  /* 0x000000001014794e */ /* 0x000fce0000000000 */
[----:B0-----:R-:W-:Y:S05]  /*1060*/  CALL.ABS.NOINC R8 ;  /* 0x0000000008007343 */ /* 0x001fea0003c00000 */
.L_x_18:
[----:B------:R-:W-:-:S13]  /*1070*/  ISETP.GE.U32.AND P6, PT, R17, 0x40, PT ;  /* 0x000000401100780c */ /* 0x000fda0003fc6070 */
[----:B------:R-:W-:Y:S05]  /*1080*/  @!P6 BRA `(.L_x_19) ;  /* 0xfffffffc009ce947 */ /* 0x000fea000383ffff */
.L_x_17:
[----:B------:R-:W-:Y:S05]  /*1090*/  BSYNC.RECONVERGENT B6 ;  /* 0x0000000000067941 */ /* 0x000fea0003800200 */
.L_x_16:
[----:B------:R-:W-:Y:S01]  /*10a0*/  ISETP.NE.AND P0, PT, R16, UR40, PT ;  /* 0x0000002810007c0c */ /* 0x000fe2000bf05270 */
[----:B------:R-:W-:-:S12]  /*10b0*/  BSSY.RECONVERGENT B6, `(.L_x_20) ;  /* 0x000000a000067945 */ /* 0x000fd80003800200 */
[----:B------:R-:W-:Y:S05]  /*10c0*/  @P0 BRA `(.L_x_21) ;  /* 0x0000000000200947 */ /* 0x000fea0003800000 */
[----:B------:R-:W-:Y:S01]  /*10d0*/  MOV R8, 0x0 ;  /* 0x0000000000087802 */ /* 0x000fe20000000f00 */
[----:B------:R-:W0:Y:S01]  /*10e0*/  LDCU.64 UR4, c[0x4][0x10] ;  /* 0x01000200ff0477ac */ /* 0x000e220008000a00 */
[----:B------:R-:W-:-:S04]  /*10f0*/  CS2R R6, SRZ ;  /* 0x0000000000067805 */ /* 0x000fc8000001ff00 */
[----:B------:R-:W1:Y:S01]  /*1100*/  LDC.64 R8, c[0x4][R8] ;  /* 0x0100000008087b82 */ /* 0x000e620000000a00 */
[----:B0-----:R-:W-:Y:S01]  /*1110*/  IMAD.U32 R4, RZ, RZ, UR4 ;  /* 0x00000004ff047e24 */ /* 0x001fe2000f8e00ff */
[----:B------:R-:W-:-:S07]  /*1120*/  MOV R5, UR5 ;  /* 0x0000000500057c02 */ /* 0x000fce0008000f00 */
[----:B------:R-:W-:-:S07]  /*1130*/  LEPC R20, `(.L_x_21) ;  /* 0x000000001014794e */ /* 0x000fce0000000000 */
[----:B-1----:R-:W-:Y:S05]  /*1140*/  CALL.ABS.NOINC R8 ;  /* 0x0000000008007343 */ /* 0x002fea0003c00000 */
.L_x_21:
[----:B------:R-:W-:Y:S05]  /*1150*/  BSYNC.RECONVERGENT B6 ;  /* 0x0000000000067941 */ /* 0x000fea0003800200 */
.L_x_20:
        /* <DEDUP_REMOVED lines=13> */
.L_x_22:
[----:B------:R-:W-:Y:S01]  /*1230*/  ISETP.GT.U32.AND P6, PT, R16, 0x1f, PT ;  /* 0x0000001f1000780c */ /* 0x000fe20003fc4070 */
[----:B------:R-:W-:Y:S05]  /*1240*/  WARPSYNC.ALL ;  /* 0x0000000000007948 */ /* 0x000fea0003800000 */
[----:B------:R-:W-:Y:S06]  /*1250*/  BAR.SYNC.DEFER_BLOCKING 0x0 ;  /* 0x0000000000007b1d */ /* 0x000fec0000010000 */
[----:B------:R-:W-:Y:S04]  /*1260*/  BSSY.RECONVERGENT B6, `(.L_x_23) ;  /* 0x000001c000067945 */ /* 0x000fe80003800200 */
[----:B------:R-:W-:Y:S05]  /*1270*/  @P6 BRA `(.L_x_24) ;  /* 0x0000000000686947 */ /* 0x000fea0003800000 */
[----:B------:R-:W-:-:S07]  /*1280*/  IMAD.MOV.U32 R17, RZ, RZ, R16 ;  /* 0x000000ffff117224 */ /* 0x000fce00078e0010 */
.L_x_26:
        /* <DEDUP_REMOVED lines=23> */
.L_x_25:
[----:B------:R-:W-:-:S13]  /*1400*/  ISETP.GE.U32.AND P6, PT, R17, 0x20, PT ;  /* 0x000000201100780c */ /* 0x000fda0003fc6070 */
[----:B------:R-:W-:Y:S05]  /*1410*/  @!P6 BRA `(.L_x_26) ;  /* 0xfffffffc009ce947 */ /* 0x000fea000383ffff */
.L_x_24:
[----:B------:R-:W-:Y:S05]  /*1420*/  BSYNC.RECONVERGENT B6 ;  /* 0x0000000000067941 */ /* 0x000fea0003800200 */
.L_x_23:
        /* <DEDUP_REMOVED lines=11> */
.L_x_28:
[----:B------:R-:W-:Y:S05]  /*14e0*/  BSYNC.RECONVERGENT B6 ;  /* 0x0000000000067941 */ /* 0x000fea0003800200 */
.L_x_27:
        /* <DEDUP_REMOVED lines=13> */
.L_x_29:
[----:B------:R-:W-:Y:S01]  /*15c0*/  ISETP.GT.U32.AND P6, PT, R16, 0xf, PT ;  /* 0x0000000f1000780c */ /* 0x000fe20003fc4070 */
[----:B------:R-:W-:Y:S05]  /*15d0*/  WARPSYNC.ALL ;  /* 0x0000000000007948 */ /* 0x000fea0003800000 */
[----:B------:R-:W-:Y:S06]  /*15e0*/  BAR.SYNC.DEFER_BLOCKING 0x0 ;  /* 0x0000000000007b1d */ /* 0x000fec0000010000 */
[----:B------:R-:W-:Y:S04]  /*15f0*/  BSSY.RECONVERGENT B6, `(.L_x_30) ;  /* 0x000001c000067945 */ /* 0x000fe80003800200 */
[----:B------:R-:W-:Y:S05]  /*1600*/  @P6 BRA `(.L_x_31) ;  /* 0x0000000000686947 */ /* 0x000fea0003800000 */
[----:B------:R-:W-:-:S07]  /*1610*/  IMAD.MOV.U32 R17, RZ, RZ, R16 ;  /* 0x000000ffff117224 */ /* 0x000fce00078e0010 */
.L_x_33:
        /* <DEDUP_REMOVED lines=23> */
.L_x_32:
[----:B------:R-:W-:-:S13]  /*1790*/  ISETP.GE.U32.AND P6, PT, R17, 0x10, PT ;  /* 0x000000101100780c */ /* 0x000fda0003fc6070 */
[----:B------:R-:W-:Y:S05]  /*17a0*/  @!P6 BRA `(.L_x_33) ;  /* 0xfffffffc009ce947 */ /* 0x000fea000383ffff */
.L_x_31:
[----:B------:R-:W-:Y:S05]  /*17b0*/  BSYNC.RECONVERGENT B6 ;  /* 0x0000000000067941 */ /* 0x000fea0003800200 */
.L_x_30:
        /* <DEDUP_REMOVED lines=11> */
.L_x_35:
[----:B------:R-:W-:Y:S05]  /*1870*/  BSYNC.RECONVERGENT B6 ;  /* 0x0000000000067941 */ /* 0x000fea0003800200 */
.L_x_34:
        /* <DEDUP_REMOVED lines=13> */
.L_x_36:
[----:B------:R-:W-:Y:S01]  /*1950*/  ISETP.GT.U32.AND P6, PT, R16, 0x7, PT ;  /* 0x000000071000780c */ /* 0x000fe20003fc4070 */
[----:B------:R-:W-:Y:S05]  /*1960*/  WARPSYNC.ALL ;  /* 0x0000000000007948 */ /* 0x000fea0003800000 */
[----:B------:R-:W-:Y:S06]  /*1970*/  BAR.SYNC.DEFER_BLOCKING 0x0 ;  /* 0x0000000000007b1d */ /* 0x000fec0000010000 */
[----:B------:R-:W-:Y:S04]  /*1980*/  BSSY.RECONVERGENT B6, `(.L_x_37) ;  /* 0x000001c000067945 */ /* 0x000fe80003800200 */
[----:B------:R-:W-:Y:S05]  /*1990*/  @P6 BRA `(.L_x_38) ;  /* 0x0000000000686947 */ /* 0x000fea0003800000 */
[----:B------:R-:W-:-:S07]  /*19a0*/  IMAD.MOV.U32 R17, RZ, RZ, R16 ;  /* 0x000000ffff117224 */ /* 0x000fce00078e0010 */
.L_x_40:
        /* <DEDUP_REMOVED lines=23> */
.L_x_39:
[----:B------:R-:W-:-:S13]  /*1b20*/  ISETP.GE.U32.AND P6, PT, R17, 0x8, PT ;  /* 0x000000081100780c */ /* 0x000fda0003fc6070 */
[----:B------:R-:W-:Y:S05]  /*1b30*/  @!P6 BRA `(.L_x_40) ;  /* 0xfffffffc009ce947 */ /* 0x000fea000383ffff */
.L_x_38:
[----:B------:R-:W-:Y:S05]  /*1b40*/  BSYNC.RECONVERGENT B6 ;  /* 0x0000000000067941 */ /* 0x000fea0003800200 */
.L_x_37:
        /* <DEDUP_REMOVED lines=11> */
.L_x_42:
[----:B------:R-:W-:Y:S05]  /*1c00*/  BSYNC.RECONVERGENT B6 ;  /* 0x0000000000067941 */ /* 0x000fea0003800200 */
.L_x_41:
        /* <DEDUP_REMOVED lines=13> */
.L_x_43:
[----:B------:R-:W-:Y:S01]  /*1ce0*/  ISETP.GT.U32.AND P6, PT, R16, 0x3, PT ;  /* 0x000000031000780c */ /* 0x000fe20003fc4070 */
[----:B------:R-:W-:Y:S05]  /*1cf0*/  WARPSYNC.ALL ;  /* 0x0000000000007948 */ /* 0x000fea0003800000 */
[----:B------:R-:W-:Y:S06]  /*1d00*/  BAR.SYNC.DEFER_BLOCKING 0x0 ;  /* 0x0000000000007b1d */ /* 0x000fec0000010000 */
[----:B------:R-:W-:Y:S04]  /*1d10*/  BSSY.RECONVERGENT B6, `(.L_x_44) ;  /* 0x000001c000067945 */ /* 0x000fe80003800200 */
[----:B------:R-:W-:Y:S05]  /*1d20*/  @P6 BRA `(.L_x_45) ;  /* 0x0000000000686947 */ /* 0x000fea0003800000 */
[----:B------:R-:W-:-:S07]  /*1d30*/  IMAD.MOV.U32 R17, RZ, RZ, R16 ;  /* 0x000000ffff117224 */ /* 0x000fce00078e0010 */
.L_x_47:
        /* <DEDUP_REMOVED lines=23> */
.L_x_46:
[----:B------:R-:W-:-:S13]  /*1eb0*/  ISETP.GE.U32.AND P6, PT, R17, 0x4, PT ;  /* 0x000000041100780c */ /* 0x000fda0003fc6070 */
[----:B------:R-:W-:Y:S05]  /*1ec0*/  @!P6 BRA `(.L_x_47) ;  /* 0xfffffffc009ce947 */ /* 0x000fea000383ffff */
.L_x_45:
[----:B------:R-:W-:Y:S05]  /*1ed0*/  BSYNC.RECONVERGENT B6 ;  /* 0x0000000000067941 */ /* 0x000fea0003800200 */
.L_x_44:
        /* <DEDUP_REMOVED lines=11> */
.L_x_49:
[----:B------:R-:W-:Y:S05]  /*1f90*/  BSYNC.RECONVERGENT B6 ;  /* 0x0000000000067941 */ /* 0x000fea0003800200 */
.L_x_48:
        /* <DEDUP_REMOVED lines=13> */
.L_x_50:
[----:B------:R-:W-:Y:S01]  /*2070*/  ISETP.GT.U32.AND P6, PT, R16, 0x1, PT ;  /* 0x000000011000780c */ /* 0x000fe20003fc4070 */
[----:B------:R-:W-:Y:S05]  /*2080*/  WARPSYNC.ALL ;  /* 0x0000000000007948 */ /* 0x000fea0003800000 */
[----:B------:R-:W-:Y:S06]  /*2090*/  BAR.SYNC.DEFER_BLOCKING 0x0 ;  /* 0x0000000000007b1d */ /* 0x000fec0000010000 */
[----:B------:R-:W-:Y:S04]  /*20a0*/  BSSY.RECONVERGENT B6, `(.L_x_51) ;  /* 0x000001c000067945 */ /* 0x000fe80003800200 */
[----:B------:R-:W-:Y:S05]  /*20b0*/  @P6 BRA `(.L_x_52) ;  /* 0x0000000000686947 */ /* 0x000fea0003800000 */
[----:B------:R-:W-:-:S07]  /*20c0*/  IMAD.MOV.U32 R17, RZ, RZ, R16 ;  /* 0x000000ffff117224 */ /* 0x000fce00078e0010 */
.L_x_54:
        /* <DEDUP_REMOVED lines=23> */
.L_x_53:
[----:B------:R-:W-:-:S13]  /*2240*/  ISETP.GE.U32.AND P6, PT, R17, 0x2, PT ;  /* 0x000000021100780c */ /* 0x000fda0003fc6070 */
[----:B------:R-:W-:Y:S05]  /*2250*/  @!P6 BRA `(.L_x_54) ;  /* 0xfffffffc009ce947 */ /* 0x000fea000383ffff */
.L_x_52:
[----:B------:R-:W-:Y:S05]  /*2260*/  BSYNC.RECONVERGENT B6 ;  /* 0x0000000000067941 */ /* 0x000fea0003800200 */
.L_x_51:
        /* <DEDUP_REMOVED lines=11> */
.L_x_56:
[----:B------:R-:W-:Y:S05]  /*2320*/  BSYNC.RECONVERGENT B6 ;  /* 0x0000000000067941 */ /* 0x000fea0003800200 */
.L_x_55:
[----:B------:R-:W-:Y:S01]  /*2330*/  MOV R17, 0x0 ;  /* 0x0000000000117802 */ /* 0x000fe20000000f00 */
[----:B------:R-:W0:Y:S01]  /*2340*/  LDCU.64 UR4, c[0x4][0x18] ;  /* 0x01000300ff0477ac */ /* 0x000e220008000a00 */
[----:B------:R-:W-:Y:S01]  /*2350*/  IMAD.MOV.U32 R0, RZ, RZ, 0x1 ;  /* 0x00000001ff007424 */ /* 0x000fe200078e00ff */
[----:B------:R-:W-:Y:S01]  /*2360*/  ISETP.NE.AND P0, PT, R16, RZ, PT ;  /* 0x000000ff1000720c */ /* 0x000fe20003f05270 */
[----:B------:R1:W2:Y:S01]  /*2370*/  LDC.64 R8, c[0x4][R17] ;  /* 0x0100000011087b82 */ /* 0x0002a20000000a00 */
[----:B------:R-:W-:Y:S01]  /*2380*/  IMAD.MOV.U32 R6, RZ, RZ, R23 ;  /* 0x000000ffff067224 */ /* 0x000fe200078e0017 */
[----:B------:R-:W-:Y:S01]  /*2390*/  MOV R7, R2 ;  /* 0x0000000200077202 */ /* 0x000fe20000000f00 */
[----:B------:R3:W-:Y:S02]  /*23a0*/  STL [R1], R0 ;  /* 0x0000000001007387 */ /* 0x0007e40000100800 */
[----:B---3--:R-:W-:Y:S01]  /*23b0*/  P2R R0, PR, RZ, 0x1 ;  /* 0x00000001ff007803 */ /* 0x008fe20000000000 */
[----:B0-----:R-:W-:-:S02]  /*23c0*/  IMAD.U32 R4, RZ, RZ, UR4 ;  /* 0x00000004ff047e24 */ /* 0x001fc4000f8e00ff */
[----:B-1----:R-:W-:-:S07]  /*23d0*/  IMAD.U32 R5, RZ, RZ, UR5 ;  /* 0x00000005ff057e24 */ /* 0x002fce000f8e00ff */
[----:B------:R-:W-:-:S07]  /*23e0*/  LEPC R20, `(.L_x_57) ;  /* 0x000000001014794e */ /* 0x000fce0000000000 */
[----:B--2---:R-:W-:Y:S05]  /*23f0*/  CALL.ABS.NOINC R8 ;  /* 0x0000000008007343 */ /* 0x004fea0003c00000 */
.L_x_57:
[----:B------:R-:W-:Y:S01]  /*2400*/  ISETP.NE.AND P6, PT, R16, RZ, PT ;  /* 0x000000ff1000720c */ /* 0x000fe20003fc5270 */
[----:B------:R-:W-:Y:S05]  /*2410*/  WARPSYNC.ALL ;  /* 0x0000000000007948 */ /* 0x000fea0003800000 */
[----:B------:R-:W-:Y:S06]  /*2420*/  BAR.SYNC.DEFER_BLOCKING 0x0 ;  /* 0x0000000000007b1d */ /* 0x000fec0000010000 */
[----:B------:R-:W-:Y:S04]  /*2430*/  BSSY.RECONVERGENT B6, `(.L_x_58) ;  /* 0x000001a000067945 */ /* 0x000fe80003800200 */
[----:B------:R-:W-:Y:S05]  /*2440*/  @P6 BRA `(.L_x_59) ;  /* 0x0000000000606947 */ /* 0x000fea0003800000 */
[----:B------:R-:W0:Y:S01]  /*2450*/  S2UR UR5, SR_CgaCtaId ;  /* 0x00000000000579c3 */ /* 0x000e220000008800 */
[----:B------:R-:W-:Y:S01]  /*2460*/  UMOV UR4, 0x400 ;  /* 0x0000040000047882 */ /* 0x000fe20000000000 */
[----:B------:R-:W-:Y:S01]  /*2470*/  IMAD.MOV.U32 R10, RZ, RZ, 0x1 ;  /* 0x00000001ff0a7424 */ /* 0x000fe200078e00ff */
[----:B------:R-:W-:Y:S01]  /*2480*/  STL.64 [R1], RZ ;  /* 0x000000ff01007387 */ /* 0x000fe20000100a00 */
[----:B------:R-:W1:Y:S01]  /*2490*/  LDCU.64 UR6, c[0x4][0x20] ;  /* 0x01000400ff0677ac */ /* 0x000e620008000a00 */
[----:B------:R-:W-:Y:S01]  /*24a0*/  MOV R6, R23 ;  /* 0x0000001700067202 */ /* 0x000fe20000000f00 */
[----:B------:R-:W-:Y:S01]  /*24b0*/  IMAD.MOV.U32 R7, RZ, RZ, R2 ;  /* 0x000000ffff077224 */ /* 0x000fe200078e0002 */
[----:B------:R-:W-:Y:S01]  /*24c0*/  STL [R1+0x8], R10 ;  /* 0x0000080a01007387 */ /* 0x000fe20000100800 */
[----:B------:R2:W3:Y:S01]  /*24d0*/  LDC.64 R8, c[0x4][R17] ;  /* 0x0100000011087b82 */ /* 0x0004e20000000a00 */
[----:B0-----:R-:W-:-:S09]  /*24e0*/  ULEA UR4, UR5, UR4, 0x18 ;  /* 0x0000000405047291 */ /* 0x001fd2000f8ec0ff */
[----:B------:R-:W0:Y:S02]  /*24f0*/  LDS.64 R4, [UR4] ;  /* 0x00000004ff047984 */ /* 0x000e240008000a00 */
[----:B0-----:R-:W-:Y:S02]  /*2500*/  IMAD.IADD R0, R5, 0x1, R4 ;  /* 0x0000000105007824 */ /* 0x001fe400078e0204 */
[----:B-1----:R-:W-:Y:S02]  /*2510*/  IMAD.U32 R4, RZ, RZ, UR6 ;  /* 0x00000006ff047e24 */ /* 0x002fe4000f8e00ff */
[----:B------:R-:W-:Y:S01]  /*2520*/  IMAD.U32 R5, RZ, RZ, UR7 ;  /* 0x00000007ff057e24 */ /* 0x000fe2000f8e00ff */
[----:B---3--:R2:W-:Y:S06]  /*2530*/  STS [UR4], R0 ;  /* 0x00000000ff007988 */ /* 0x0085ec0008000804 */
[----:B------:R-:W-:-:S07]  /*2540*/  LEPC R20, `(.L_x_60) ;  /* 0x000000001014794e */ /* 0x000fce0000000000 */
[----:B--2---:R-:W-:Y:S05]  /*2550*/  CALL.ABS.NOINC R8 ;  /* 0x0000000008007343 */ /* 0x004fea0003c00000 */
.L_x_60:
[----:B------:R-:W0:Y:S01]  /*2560*/  S2UR UR5, SR_CgaCtaId ;  /* 0x00000000000579c3 */ /* 0x000e220000008800 */
[----:B------:R-:W-:-:S07]  /*2570*/  UMOV UR4, 0x400 ;  /* 0x0000040000047882 */ /* 0x000fce0000000000 */
[----:B------:R-:W1:Y:S01]  /*2580*/  LDC.64 R4, c[0x0][0x380] ;  /* 0x0000e000ff047b82 */ /* 0x000e620000000a00 */
[----:B0-----:R-:W-:Y:S01]  /*2590*/  ULEA UR4, UR5, UR4, 0x18 ;  /* 0x0000000405047291 */ /* 0x001fe2000f8ec0ff */
[----:B-1----:R-:W-:-:S08]  /*25a0*/  IMAD.WIDE R4, R26, 0x4, R4 ;  /* 0x000000041a047825 */ /* 0x002fd000078e0204 */
[----:B------:R-:W0:Y:S04]  /*25b0*/  LDS R3, [UR4] ;  /* 0x00000004ff037984 */ /* 0x000e280008000800 */
[----:B0-----:R0:W-:Y:S02]  /*25c0*/  STG.E desc[UR36][R4.64], R3 ;  /* 0x0000000304007986 */ /* 0x0011e4000c101924 */
.L_x_59:
[----:B------:R-:W-:Y:S05]  /*25d0*/  BSYNC.RECONVERGENT B6 ;  /* 0x0000000000067941 */ /* 0x000fea0003800200 */
.L_x_58:
[----:B------:R-:W1:Y:S01]  /*25e0*/  LDCU UR4, c[0x0][0x398] ;  /* 0x00007300ff0477ac */ /* 0x000e620008000800 */
[----:B------:R-:W-:Y:S02]  /*25f0*/  VIADD R26, R26, UR39 ;  /* 0x000000271a1a7c36 */ /* 0x000fe40008000000 */
[----:B------:R-:W-:-:S03]  /*2600*/  VIADD R24, R24, 0x1 ;  /* 0x0000000118187836 */ /* 0x000fc60000000000 */
[----:B-1----:R-:W-:-:S13]  /*2610*/  ISETP.GE.AND P0, PT, R26, UR4, PT ;  /* 0x000000041a007c0c */ /* 0x002fda000bf06270 */
[----:B------:R-:W-:Y:S05]  /*2620*/  @!P0 BRA `(.L_x_61) ;  /* 0xffffffd800d08947 */ /* 0x000fea000383ffff */
[----:B------:R-:W-:Y:S05]  /*2630*/  EXIT ;  /* 0x000000000000794d */ /* 0x000fea0003800000 */
.L_x_62:
[----:B------:R-:W-:-:S00]  /*2640*/  BRA `(.L_x_62) ;  /* 0xfffffffc00fc7947 */ /* 0x000fc0000383ffff */
[----:B------:R-:W-:-:S00]  /*2650*/  NOP ;  /* 0x0000000000007918 */ /* 0x000fc00000000000 */
        /* <DEDUP_REMOVED lines=10> */
.L_x_63:


//--------------------- .nv.global.init           --------------------------
	.section	.nv.global.init,"aw",@progbits
.nv.global.init:
	.type		$str$2,@object
	.size		$str$2,($str - $str$2)
$str$2:
        /*0000*/ 	.byte	0x73, 0x74, 0x72, 0x69, 0x64, 0x65, 0x3a, 0x20, 0x25, 0x64, 0x0a, 0x00
	.type		$str,@object
	.size		$str,($str$3 - $str)
$str:
        /*000c*/ 	.byte	0x74, 0x25, 0x64, 0x3a, 0x20, 0x77, 0x72, 0x69, 0x74, 0x65, 0x20, 0x25, 0x75, 0x20, 0x0a, 0x00
	.type		$str$3,@object
	.size		$str$3,($str$1 - $str$3)
$str$3:
        /*001c*/ 	.byte	0x74, 0x25, 0x64, 0x3a, 0x20, 0x72, 0x65, 0x61, 0x64, 0x2f, 0x77, 0x72, 0x69, 0x74, 0x65, 0x20
        /*002c*/ 	.byte	0x25, 0x75, 0x2c, 0x20, 0x72, 0x65, 0x61, 0x64, 0x20, 0x25, 0x75, 0x20, 0x0a, 0x00
	.type		$str$1,@object
	.size		$str$1,(.L_1 - $str$1)
$str$1:
        /*003a*/ 	.byte	0x2d, 0x2d, 0x2d, 0x2d, 0x2d, 0x2d, 0x2d, 0x2d, 0x2d, 0x2d, 0x2d, 0x2d, 0x2d, 0x2d, 0x2d, 0x2d
        /*004a*/ 	.byte	0x2d, 0x2d, 0x2d, 0x2d, 0x2d, 0x2d, 0x2d, 0x2d, 0x2d, 0x2d, 0x2d, 0x2d, 0x2d, 0x2d, 0x2d, 0x2d
        /*005a*/ 	.byte	0x2d, 0x2d, 0x2d, 0x2d, 0x2d, 0x2d, 0x2d, 0x2d, 0x2d, 0x2d, 0x2d, 0x2d, 0x2d, 0x2d, 0x2d, 0x2d
        /*006a*/ 	.byte	0x2d, 0x2d, 0x2d, 0x2d, 0x2d, 0x0a, 0x00
.L_1:


//--------------------- .nv.shared._Z16ScalarProdKernelPjS_S_ii --------------------------
	.section	.nv.shared._Z16ScalarProdKernelPjS_S_ii,"aw",@nobits
	.sectionflags	@""
	.align	4
.nv.shared._Z16ScalarProdKernelPjS_S_ii:
	.zero		1536


//--------------------- .nv.shared.reserved.0     --------------------------
	.section	.nv.shared.reserved.0,"aw",@nobits
	.weak		__nv_reservedSMEM_offset_0_alias
	.size		__nv_reservedSMEM_offset_0_alias, 0, 64
	.other		__nv_reservedSMEM_offset_0_alias,@"STO_CUDA_RESERVED_SHARED STV_DEFAULT"
__nv_reservedSMEM_offset_0_alias:
	.zero		0
	.zero		64


//--------------------- .nv.constant0._Z16ScalarProdKernelPjS_S_ii --------------------------
	.section	.nv.constant0._Z16ScalarProdKernelPjS_S_ii,"a",@progbits
	.sectionflags	@""
	.align	4
.nv.constant0._Z16ScalarProdKernelPjS_S_ii:
	.zero		928


//--------------------- SYMBOLS --------------------------

	.type		.nv.reservedSmem.offset0,@object
	.size		.nv.reservedSmem.offset0,0x4
	.type		.nv.reservedSmem.cap,@object
	.size		.nv.reservedSmem.cap,0x4
	.type		vprintf,@function
